//
// Generated by NVIDIA NVVM Compiler
//
// Compiler Build ID: CL-36424714
// Cuda compilation tools, release 13.0, V13.0.88
// Based on NVVM 20.0.0
//

.version 9.0
.target sm_100
.address_size 64

.extern .func  (.param .b64 func_retval0) malloc
(
	.param .b64 malloc_param_0
)
;
.extern .func free
(
	.param .b64 free_param_0
)
;

.func _Z13buscar_caminoPciiPiS0_S0_S0_ii(
	.param .b64 _Z13buscar_caminoPciiPiS0_S0_S0_ii_param_0,
	.param .b32 _Z13buscar_caminoPciiPiS0_S0_S0_ii_param_1,
	.param .b32 _Z13buscar_caminoPciiPiS0_S0_S0_ii_param_2,
	.param .b64 _Z13buscar_caminoPciiPiS0_S0_S0_ii_param_3,
	.param .b64 _Z13buscar_caminoPciiPiS0_S0_S0_ii_param_4,
	.param .b64 _Z13buscar_caminoPciiPiS0_S0_S0_ii_param_5,
	.param .b64 _Z13buscar_caminoPciiPiS0_S0_S0_ii_param_6,
	.param .b32 _Z13buscar_caminoPciiPiS0_S0_S0_ii_param_7,
	.param .b32 _Z13buscar_caminoPciiPiS0_S0_S0_ii_param_8
)
{
	.reg .pred 	%p<564>;
	.reg .b16 	%rs<9>;
	.reg .b32 	%r<305>;
	.reg .b64 	%rd<94>;

	ld.param.u64 	%rd35, [_Z13buscar_caminoPciiPiS0_S0_S0_ii_param_0];
	ld.param.u32 	%r72, [_Z13buscar_caminoPciiPiS0_S0_S0_ii_param_1];
	ld.param.u32 	%r73, [_Z13buscar_caminoPciiPiS0_S0_S0_ii_param_2];
	ld.param.u64 	%rd36, [_Z13buscar_caminoPciiPiS0_S0_S0_ii_param_3];
	ld.param.u64 	%rd37, [_Z13buscar_caminoPciiPiS0_S0_S0_ii_param_4];
	ld.param.u64 	%rd39, [_Z13buscar_caminoPciiPiS0_S0_S0_ii_param_6];
	ld.param.u32 	%r74, [_Z13buscar_caminoPciiPiS0_S0_S0_ii_param_7];
	ld.param.u32 	%r75, [_Z13buscar_caminoPciiPiS0_S0_S0_ii_param_8];
	cvta.to.global.u64 	%rd1, %rd35;
	cvta.to.local.u64 	%rd2, %rd39;
	cvta.to.local.u64 	%rd3, %rd37;
	setp.eq.s32 	%p96, %r72, %r73;
	@%p96 bra 	$L__BB0_270;
	sub.s32 	%r1, %r72, %r75;
	add.s32 	%r76, %r75, %r72;
	add.s32 	%r77, %r72, -1;
	add.s32 	%r78, %r72, 1;
	max.s32 	%r2, %r1, -1;
	mul.lo.s32 	%r79, %r75, %r74;
	setp.lt.s32 	%p97, %r76, %r79;
	selp.b32 	%r3, %r76, -1, %p97;
	rem.s32 	%r80, %r72, %r75;
	setp.eq.s32 	%p98, %r80, 0;
	selp.b32 	%r4, -1, %r77, %p98;
	rem.s32 	%r81, %r78, %r75;
	setp.eq.s32 	%p99, %r81, 0;
	selp.b32 	%r5, -1, %r78, %p99;
	ld.local.u32 	%r295, [%rd3];
	setp.lt.s32 	%p100, %r295, 1;
	@%p100 bra 	$L__BB0_52;
	setp.lt.u32 	%p104, %r295, 16;
	mov.pred 	%p500, -1;
	mov.b32 	%r283, 0;
	@%p104 bra 	$L__BB0_22;
	and.b32  	%r283, %r295, 2147483632;
	neg.s32 	%r281, %r283;
	add.s64 	%rd89, %rd36, 32;
	mov.pred 	%p500, -1;
$L__BB0_4:
	.pragma "nounroll";
	mov.pred 	%p106, 0;
	not.pred 	%p107, %p500;
	mov.pred 	%p500, %p106;
	@%p107 bra 	$L__BB0_21;
	ld.u32 	%r84, [%rd89+-32];
	setp.eq.s32 	%p109, %r84, %r72;
	@%p109 bra 	$L__BB0_21;
	ld.u32 	%r85, [%rd89+-28];
	setp.eq.s32 	%p111, %r85, %r72;
	mov.pred 	%p500, %p106;
	@%p111 bra 	$L__BB0_21;
	ld.u32 	%r86, [%rd89+-24];
	setp.eq.s32 	%p113, %r86, %r72;
	mov.pred 	%p500, %p106;
	@%p113 bra 	$L__BB0_21;
	ld.u32 	%r87, [%rd89+-20];
	setp.eq.s32 	%p115, %r87, %r72;
	mov.pred 	%p500, %p106;
	@%p115 bra 	$L__BB0_21;
	ld.u32 	%r88, [%rd89+-16];
	setp.eq.s32 	%p117, %r88, %r72;
	mov.pred 	%p500, %p106;
	@%p117 bra 	$L__BB0_21;
	ld.u32 	%r89, [%rd89+-12];
	setp.eq.s32 	%p119, %r89, %r72;
	mov.pred 	%p500, %p106;
	@%p119 bra 	$L__BB0_21;
	ld.u32 	%r90, [%rd89+-8];
	setp.eq.s32 	%p121, %r90, %r72;
	mov.pred 	%p500, %p106;
	@%p121 bra 	$L__BB0_21;
	ld.u32 	%r91, [%rd89+-4];
	setp.eq.s32 	%p123, %r91, %r72;
	mov.pred 	%p500, %p106;
	@%p123 bra 	$L__BB0_21;
	ld.u32 	%r92, [%rd89];
	setp.eq.s32 	%p125, %r92, %r72;
	mov.pred 	%p500, %p106;
	@%p125 bra 	$L__BB0_21;
	ld.u32 	%r93, [%rd89+4];
	setp.eq.s32 	%p127, %r93, %r72;
	mov.pred 	%p500, %p106;
	@%p127 bra 	$L__BB0_21;
	ld.u32 	%r94, [%rd89+8];
	setp.eq.s32 	%p129, %r94, %r72;
	mov.pred 	%p500, %p106;
	@%p129 bra 	$L__BB0_21;
	ld.u32 	%r95, [%rd89+12];
	setp.eq.s32 	%p131, %r95, %r72;
	mov.pred 	%p500, %p106;
	@%p131 bra 	$L__BB0_21;
	ld.u32 	%r96, [%rd89+16];
	setp.eq.s32 	%p133, %r96, %r72;
	mov.pred 	%p500, %p106;
	@%p133 bra 	$L__BB0_21;
	ld.u32 	%r97, [%rd89+20];
	setp.eq.s32 	%p135, %r97, %r72;
	mov.pred 	%p500, %p106;
	@%p135 bra 	$L__BB0_21;
	ld.u32 	%r98, [%rd89+24];
	setp.eq.s32 	%p137, %r98, %r72;
	mov.pred 	%p500, %p106;
	@%p137 bra 	$L__BB0_21;
	ld.u32 	%r99, [%rd89+28];
	setp.ne.s32 	%p500, %r99, %r72;
$L__BB0_21:
	add.s32 	%r281, %r281, 16;
	add.s64 	%rd89, %rd89, 64;
	setp.ne.s32 	%p138, %r281, 0;
	@%p138 bra 	$L__BB0_4;
$L__BB0_22:
	and.b32  	%r100, %r295, 15;
	setp.eq.s32 	%p139, %r100, 0;
	@%p139 bra 	$L__BB0_51;
	setp.lt.u32 	%p141, %r100, 8;
	@%p141 bra 	$L__BB0_34;
	mov.pred 	%p142, 0;
	not.pred 	%p143, %p500;
	mov.pred 	%p500, %p142;
	@%p143 bra 	$L__BB0_33;
	mul.wide.u32 	%rd40, %r283, 4;
	add.s64 	%rd7, %rd36, %rd40;
	ld.u32 	%r102, [%rd7];
	setp.eq.s32 	%p145, %r102, %r72;
	@%p145 bra 	$L__BB0_33;
	ld.u32 	%r103, [%rd7+4];
	setp.eq.s32 	%p147, %r103, %r72;
	mov.pred 	%p500, %p142;
	@%p147 bra 	$L__BB0_33;
	ld.u32 	%r104, [%rd7+8];
	setp.eq.s32 	%p149, %r104, %r72;
	mov.pred 	%p500, %p142;
	@%p149 bra 	$L__BB0_33;
	ld.u32 	%r105, [%rd7+12];
	setp.eq.s32 	%p151, %r105, %r72;
	mov.pred 	%p500, %p142;
	@%p151 bra 	$L__BB0_33;
	ld.u32 	%r106, [%rd7+16];
	setp.eq.s32 	%p153, %r106, %r72;
	mov.pred 	%p500, %p142;
	@%p153 bra 	$L__BB0_33;
	ld.u32 	%r107, [%rd7+20];
	setp.eq.s32 	%p155, %r107, %r72;
	mov.pred 	%p500, %p142;
	@%p155 bra 	$L__BB0_33;
	ld.u32 	%r108, [%rd7+24];
	setp.eq.s32 	%p157, %r108, %r72;
	mov.pred 	%p500, %p142;
	@%p157 bra 	$L__BB0_33;
	ld.u32 	%r109, [%rd7+28];
	setp.ne.s32 	%p500, %r109, %r72;
$L__BB0_33:
	add.s32 	%r283, %r283, 8;
$L__BB0_34:
	and.b32  	%r110, %r295, 7;
	setp.eq.s32 	%p158, %r110, 0;
	@%p158 bra 	$L__BB0_51;
	setp.lt.u32 	%p160, %r110, 4;
	@%p160 bra 	$L__BB0_42;
	mov.pred 	%p161, 0;
	not.pred 	%p162, %p500;
	mov.pred 	%p500, %p161;
	@%p162 bra 	$L__BB0_41;
	mul.wide.u32 	%rd41, %r283, 4;
	add.s64 	%rd8, %rd36, %rd41;
	ld.u32 	%r112, [%rd8];
	setp.eq.s32 	%p164, %r112, %r72;
	@%p164 bra 	$L__BB0_41;
	ld.u32 	%r113, [%rd8+4];
	setp.eq.s32 	%p166, %r113, %r72;
	mov.pred 	%p500, %p161;
	@%p166 bra 	$L__BB0_41;
	ld.u32 	%r114, [%rd8+8];
	setp.eq.s32 	%p168, %r114, %r72;
	mov.pred 	%p500, %p161;
	@%p168 bra 	$L__BB0_41;
	ld.u32 	%r115, [%rd8+12];
	setp.ne.s32 	%p500, %r115, %r72;
$L__BB0_41:
	add.s32 	%r283, %r283, 4;
$L__BB0_42:
	and.b32  	%r116, %r295, 3;
	setp.eq.s32 	%p169, %r116, 0;
	@%p169 bra 	$L__BB0_51;
	mul.wide.u32 	%rd42, %r283, 4;
	add.s64 	%rd9, %rd36, %rd42;
	mov.pred 	%p170, 0;
	not.pred 	%p171, %p500;
	mov.pred 	%p500, %p170;
	@%p171 bra 	$L__BB0_45;
	ld.u32 	%r117, [%rd9];
	setp.ne.s32 	%p500, %r117, %r72;
$L__BB0_45:
	setp.eq.s32 	%p172, %r116, 1;
	@%p172 bra 	$L__BB0_51;
	mov.pred 	%p173, 0;
	not.pred 	%p174, %p500;
	mov.pred 	%p500, %p173;
	@%p174 bra 	$L__BB0_48;
	ld.u32 	%r119, [%rd9+4];
	setp.ne.s32 	%p500, %r119, %r72;
$L__BB0_48:
	setp.eq.s32 	%p175, %r116, 2;
	@%p175 bra 	$L__BB0_51;
	not.pred 	%p176, %p500;
	@%p176 bra 	$L__BB0_54;
	ld.u32 	%r121, [%rd9+8];
	setp.ne.s32 	%p500, %r121, %r72;
$L__BB0_51:
	setp.ne.s32 	%p177, %r72, -1;
	and.pred  	%p178, %p177, %p500;
	@%p178 bra 	$L__BB0_53;
	bra.uni 	$L__BB0_54;
$L__BB0_52:
	setp.eq.s32 	%p101, %r72, -1;
	@%p101 bra 	$L__BB0_54;
$L__BB0_53:
	ld.param.u64 	%rd84, [_Z13buscar_caminoPciiPiS0_S0_S0_ii_param_5];
	mul.wide.s32 	%rd43, %r295, 4;
	add.s64 	%rd44, %rd36, %rd43;
	st.u32 	[%rd44], %r72;
	ld.local.u32 	%r122, [%rd3];
	add.s32 	%r123, %r122, 1;
	st.local.u32 	[%rd3], %r123;
	ld.local.u32 	%r124, [%rd2];
	mul.wide.s32 	%rd45, %r124, 4;
	add.s64 	%rd46, %rd84, %rd45;
	st.u32 	[%rd46], %r72;
	ld.local.u32 	%r125, [%rd2];
	add.s32 	%r126, %r125, 1;
	st.local.u32 	[%rd2], %r126;
	{ // callseq 0, 0
	.param .b64 param0;
	st.param.b64 	[param0], %rd35;
	.param .b32 param1;
	st.param.b32 	[param1], %r72;
	.param .b32 param2;
	st.param.b32 	[param2], %r73;
	.param .b64 param3;
	st.param.b64 	[param3], %rd36;
	.param .b64 param4;
	st.param.b64 	[param4], %rd37;
	.param .b64 param5;
	st.param.b64 	[param5], %rd84;
	.param .b64 param6;
	st.param.b64 	[param6], %rd39;
	.param .b32 param7;
	st.param.b32 	[param7], %r74;
	.param .b32 param8;
	st.param.b32 	[param8], %r75;
	call.uni 
	_Z13buscar_caminoPciiPiS0_S0_S0_ii, 
	(
	param0, 
	param1, 
	param2, 
	param3, 
	param4, 
	param5, 
	param6, 
	param7, 
	param8
	);
	} // callseq 0
	ld.local.u32 	%r295, [%rd3];
$L__BB0_54:
	cvt.s64.s32 	%rd47, %r72;
	add.s64 	%rd10, %rd1, %rd47;
	setp.lt.s32 	%p179, %r295, 1;
	@%p179 bra 	$L__BB0_105;
	setp.lt.u32 	%p183, %r295, 16;
	mov.pred 	%p513, -1;
	mov.b32 	%r288, 0;
	@%p183 bra 	$L__BB0_75;
	and.b32  	%r288, %r295, 2147483632;
	neg.s32 	%r286, %r288;
	add.s64 	%rd90, %rd36, 32;
	mov.pred 	%p513, -1;
$L__BB0_57:
	.pragma "nounroll";
	mov.pred 	%p185, 0;
	not.pred 	%p186, %p513;
	mov.pred 	%p513, %p185;
	@%p186 bra 	$L__BB0_74;
	ld.u32 	%r129, [%rd90+-32];
	setp.eq.s32 	%p188, %r129, %r2;
	@%p188 bra 	$L__BB0_74;
	ld.u32 	%r130, [%rd90+-28];
	setp.eq.s32 	%p190, %r130, %r2;
	mov.pred 	%p513, %p185;
	@%p190 bra 	$L__BB0_74;
	ld.u32 	%r131, [%rd90+-24];
	setp.eq.s32 	%p192, %r131, %r2;
	mov.pred 	%p513, %p185;
	@%p192 bra 	$L__BB0_74;
	ld.u32 	%r132, [%rd90+-20];
	setp.eq.s32 	%p194, %r132, %r2;
	mov.pred 	%p513, %p185;
	@%p194 bra 	$L__BB0_74;
	ld.u32 	%r133, [%rd90+-16];
	setp.eq.s32 	%p196, %r133, %r2;
	mov.pred 	%p513, %p185;
	@%p196 bra 	$L__BB0_74;
	ld.u32 	%r134, [%rd90+-12];
	setp.eq.s32 	%p198, %r134, %r2;
	mov.pred 	%p513, %p185;
	@%p198 bra 	$L__BB0_74;
	ld.u32 	%r135, [%rd90+-8];
	setp.eq.s32 	%p200, %r135, %r2;
	mov.pred 	%p513, %p185;
	@%p200 bra 	$L__BB0_74;
	ld.u32 	%r136, [%rd90+-4];
	setp.eq.s32 	%p202, %r136, %r2;
	mov.pred 	%p513, %p185;
	@%p202 bra 	$L__BB0_74;
	ld.u32 	%r137, [%rd90];
	setp.eq.s32 	%p204, %r137, %r2;
	mov.pred 	%p513, %p185;
	@%p204 bra 	$L__BB0_74;
	ld.u32 	%r138, [%rd90+4];
	setp.eq.s32 	%p206, %r138, %r2;
	mov.pred 	%p513, %p185;
	@%p206 bra 	$L__BB0_74;
	ld.u32 	%r139, [%rd90+8];
	setp.eq.s32 	%p208, %r139, %r2;
	mov.pred 	%p513, %p185;
	@%p208 bra 	$L__BB0_74;
	ld.u32 	%r140, [%rd90+12];
	setp.eq.s32 	%p210, %r140, %r2;
	mov.pred 	%p513, %p185;
	@%p210 bra 	$L__BB0_74;
	ld.u32 	%r141, [%rd90+16];
	setp.eq.s32 	%p212, %r141, %r2;
	mov.pred 	%p513, %p185;
	@%p212 bra 	$L__BB0_74;
	ld.u32 	%r142, [%rd90+20];
	setp.eq.s32 	%p214, %r142, %r2;
	mov.pred 	%p513, %p185;
	@%p214 bra 	$L__BB0_74;
	ld.u32 	%r143, [%rd90+24];
	setp.eq.s32 	%p216, %r143, %r2;
	mov.pred 	%p513, %p185;
	@%p216 bra 	$L__BB0_74;
	ld.u32 	%r144, [%rd90+28];
	setp.ne.s32 	%p513, %r144, %r2;
$L__BB0_74:
	add.s32 	%r286, %r286, 16;
	add.s64 	%rd90, %rd90, 64;
	setp.ne.s32 	%p217, %r286, 0;
	@%p217 bra 	$L__BB0_57;
$L__BB0_75:
	and.b32  	%r145, %r295, 15;
	setp.eq.s32 	%p218, %r145, 0;
	@%p218 bra 	$L__BB0_104;
	setp.lt.u32 	%p220, %r145, 8;
	@%p220 bra 	$L__BB0_87;
	mov.pred 	%p221, 0;
	not.pred 	%p222, %p513;
	mov.pred 	%p513, %p221;
	@%p222 bra 	$L__BB0_86;
	mul.wide.u32 	%rd48, %r288, 4;
	add.s64 	%rd14, %rd36, %rd48;
	ld.u32 	%r147, [%rd14];
	setp.eq.s32 	%p224, %r147, %r2;
	@%p224 bra 	$L__BB0_86;
	ld.u32 	%r148, [%rd14+4];
	setp.eq.s32 	%p226, %r148, %r2;
	mov.pred 	%p513, %p221;
	@%p226 bra 	$L__BB0_86;
	ld.u32 	%r149, [%rd14+8];
	setp.eq.s32 	%p228, %r149, %r2;
	mov.pred 	%p513, %p221;
	@%p228 bra 	$L__BB0_86;
	ld.u32 	%r150, [%rd14+12];
	setp.eq.s32 	%p230, %r150, %r2;
	mov.pred 	%p513, %p221;
	@%p230 bra 	$L__BB0_86;
	ld.u32 	%r151, [%rd14+16];
	setp.eq.s32 	%p232, %r151, %r2;
	mov.pred 	%p513, %p221;
	@%p232 bra 	$L__BB0_86;
	ld.u32 	%r152, [%rd14+20];
	setp.eq.s32 	%p234, %r152, %r2;
	mov.pred 	%p513, %p221;
	@%p234 bra 	$L__BB0_86;
	ld.u32 	%r153, [%rd14+24];
	setp.eq.s32 	%p236, %r153, %r2;
	mov.pred 	%p513, %p221;
	@%p236 bra 	$L__BB0_86;
	ld.u32 	%r154, [%rd14+28];
	setp.ne.s32 	%p513, %r154, %r2;
$L__BB0_86:
	add.s32 	%r288, %r288, 8;
$L__BB0_87:
	and.b32  	%r155, %r295, 7;
	setp.eq.s32 	%p237, %r155, 0;
	@%p237 bra 	$L__BB0_104;
	setp.lt.u32 	%p239, %r155, 4;
	@%p239 bra 	$L__BB0_95;
	mov.pred 	%p240, 0;
	not.pred 	%p241, %p513;
	mov.pred 	%p513, %p240;
	@%p241 bra 	$L__BB0_94;
	mul.wide.u32 	%rd49, %r288, 4;
	add.s64 	%rd15, %rd36, %rd49;
	ld.u32 	%r157, [%rd15];
	setp.eq.s32 	%p243, %r157, %r2;
	@%p243 bra 	$L__BB0_94;
	ld.u32 	%r158, [%rd15+4];
	setp.eq.s32 	%p245, %r158, %r2;
	mov.pred 	%p513, %p240;
	@%p245 bra 	$L__BB0_94;
	ld.u32 	%r159, [%rd15+8];
	setp.eq.s32 	%p247, %r159, %r2;
	mov.pred 	%p513, %p240;
	@%p247 bra 	$L__BB0_94;
	ld.u32 	%r160, [%rd15+12];
	setp.ne.s32 	%p513, %r160, %r2;
$L__BB0_94:
	add.s32 	%r288, %r288, 4;
$L__BB0_95:
	and.b32  	%r161, %r295, 3;
	setp.eq.s32 	%p248, %r161, 0;
	@%p248 bra 	$L__BB0_104;
	mul.wide.u32 	%rd50, %r288, 4;
	add.s64 	%rd16, %rd36, %rd50;
	mov.pred 	%p249, 0;
	not.pred 	%p250, %p513;
	mov.pred 	%p513, %p249;
	@%p250 bra 	$L__BB0_98;
	ld.u32 	%r162, [%rd16];
	setp.ne.s32 	%p513, %r162, %r2;
$L__BB0_98:
	setp.eq.s32 	%p251, %r161, 1;
	@%p251 bra 	$L__BB0_104;
	mov.pred 	%p252, 0;
	not.pred 	%p253, %p513;
	mov.pred 	%p513, %p252;
	@%p253 bra 	$L__BB0_101;
	ld.u32 	%r164, [%rd16+4];
	setp.ne.s32 	%p513, %r164, %r2;
$L__BB0_101:
	setp.eq.s32 	%p254, %r161, 2;
	@%p254 bra 	$L__BB0_104;
	not.pred 	%p255, %p513;
	@%p255 bra 	$L__BB0_108;
	ld.u32 	%r166, [%rd16+8];
	setp.ne.s32 	%p513, %r166, %r2;
$L__BB0_104:
	setp.gt.s32 	%p256, %r1, -1;
	and.pred  	%p257, %p513, %p256;
	@%p257 bra 	$L__BB0_106;
	bra.uni 	$L__BB0_108;
$L__BB0_105:
	setp.lt.s32 	%p180, %r1, 0;
	@%p180 bra 	$L__BB0_108;
$L__BB0_106:
	mul.wide.s32 	%rd51, %r295, 4;
	add.s64 	%rd52, %rd36, %rd51;
	st.u32 	[%rd52], %r2;
	ld.local.u32 	%r167, [%rd3];
	add.s32 	%r295, %r167, 1;
	st.local.u32 	[%rd3], %r295;
	ld.global.u8 	%rs1, [%rd10];
	cvt.s64.s32 	%rd53, %r2;
	add.s64 	%rd54, %rd1, %rd53;
	ld.global.u8 	%rs2, [%rd54];
	setp.ne.s16 	%p258, %rs1, %rs2;
	@%p258 bra 	$L__BB0_108;
	ld.param.u64 	%rd85, [_Z13buscar_caminoPciiPiS0_S0_S0_ii_param_5];
	ld.local.u32 	%r168, [%rd2];
	mul.wide.s32 	%rd55, %r168, 4;
	add.s64 	%rd56, %rd85, %rd55;
	st.u32 	[%rd56], %r2;
	ld.local.u32 	%r169, [%rd2];
	add.s32 	%r170, %r169, 1;
	st.local.u32 	[%rd2], %r170;
	{ // callseq 1, 0
	.param .b64 param0;
	st.param.b64 	[param0], %rd35;
	.param .b32 param1;
	st.param.b32 	[param1], %r2;
	.param .b32 param2;
	st.param.b32 	[param2], %r73;
	.param .b64 param3;
	st.param.b64 	[param3], %rd36;
	.param .b64 param4;
	st.param.b64 	[param4], %rd37;
	.param .b64 param5;
	st.param.b64 	[param5], %rd85;
	.param .b64 param6;
	st.param.b64 	[param6], %rd39;
	.param .b32 param7;
	st.param.b32 	[param7], %r74;
	.param .b32 param8;
	st.param.b32 	[param8], %r75;
	call.uni 
	_Z13buscar_caminoPciiPiS0_S0_S0_ii, 
	(
	param0, 
	param1, 
	param2, 
	param3, 
	param4, 
	param5, 
	param6, 
	param7, 
	param8
	);
	} // callseq 1
	ld.local.u32 	%r295, [%rd3];
$L__BB0_108:
	setp.lt.s32 	%p259, %r295, 1;
	@%p259 bra 	$L__BB0_159;
	setp.lt.u32 	%p263, %r295, 16;
	mov.pred 	%p526, -1;
	mov.b32 	%r293, 0;
	@%p263 bra 	$L__BB0_129;
	and.b32  	%r293, %r295, 2147483632;
	neg.s32 	%r291, %r293;
	add.s64 	%rd91, %rd36, 32;
	mov.pred 	%p526, -1;
$L__BB0_111:
	.pragma "nounroll";
	mov.pred 	%p265, 0;
	not.pred 	%p266, %p526;
	mov.pred 	%p526, %p265;
	@%p266 bra 	$L__BB0_128;
	ld.u32 	%r173, [%rd91+-32];
	setp.eq.s32 	%p268, %r173, %r3;
	@%p268 bra 	$L__BB0_128;
	ld.u32 	%r174, [%rd91+-28];
	setp.eq.s32 	%p270, %r174, %r3;
	mov.pred 	%p526, %p265;
	@%p270 bra 	$L__BB0_128;
	ld.u32 	%r175, [%rd91+-24];
	setp.eq.s32 	%p272, %r175, %r3;
	mov.pred 	%p526, %p265;
	@%p272 bra 	$L__BB0_128;
	ld.u32 	%r176, [%rd91+-20];
	setp.eq.s32 	%p274, %r176, %r3;
	mov.pred 	%p526, %p265;
	@%p274 bra 	$L__BB0_128;
	ld.u32 	%r177, [%rd91+-16];
	setp.eq.s32 	%p276, %r177, %r3;
	mov.pred 	%p526, %p265;
	@%p276 bra 	$L__BB0_128;
	ld.u32 	%r178, [%rd91+-12];
	setp.eq.s32 	%p278, %r178, %r3;
	mov.pred 	%p526, %p265;
	@%p278 bra 	$L__BB0_128;
	ld.u32 	%r179, [%rd91+-8];
	setp.eq.s32 	%p280, %r179, %r3;
	mov.pred 	%p526, %p265;
	@%p280 bra 	$L__BB0_128;
	ld.u32 	%r180, [%rd91+-4];
	setp.eq.s32 	%p282, %r180, %r3;
	mov.pred 	%p526, %p265;
	@%p282 bra 	$L__BB0_128;
	ld.u32 	%r181, [%rd91];
	setp.eq.s32 	%p284, %r181, %r3;
	mov.pred 	%p526, %p265;
	@%p284 bra 	$L__BB0_128;
	ld.u32 	%r182, [%rd91+4];
	setp.eq.s32 	%p286, %r182, %r3;
	mov.pred 	%p526, %p265;
	@%p286 bra 	$L__BB0_128;
	ld.u32 	%r183, [%rd91+8];
	setp.eq.s32 	%p288, %r183, %r3;
	mov.pred 	%p526, %p265;
	@%p288 bra 	$L__BB0_128;
	ld.u32 	%r184, [%rd91+12];
	setp.eq.s32 	%p290, %r184, %r3;
	mov.pred 	%p526, %p265;
	@%p290 bra 	$L__BB0_128;
	ld.u32 	%r185, [%rd91+16];
	setp.eq.s32 	%p292, %r185, %r3;
	mov.pred 	%p526, %p265;
	@%p292 bra 	$L__BB0_128;
	ld.u32 	%r186, [%rd91+20];
	setp.eq.s32 	%p294, %r186, %r3;
	mov.pred 	%p526, %p265;
	@%p294 bra 	$L__BB0_128;
	ld.u32 	%r187, [%rd91+24];
	setp.eq.s32 	%p296, %r187, %r3;
	mov.pred 	%p526, %p265;
	@%p296 bra 	$L__BB0_128;
	ld.u32 	%r188, [%rd91+28];
	setp.ne.s32 	%p526, %r188, %r3;
$L__BB0_128:
	add.s32 	%r291, %r291, 16;
	add.s64 	%rd91, %rd91, 64;
	setp.ne.s32 	%p297, %r291, 0;
	@%p297 bra 	$L__BB0_111;
$L__BB0_129:
	and.b32  	%r35, %r295, 15;
	setp.eq.s32 	%p298, %r35, 0;
	@%p298 bra 	$L__BB0_158;
	and.b32  	%r36, %r295, 7;
	setp.lt.u32 	%p300, %r35, 8;
	@%p300 bra 	$L__BB0_141;
	mov.pred 	%p301, 0;
	not.pred 	%p302, %p526;
	mov.pred 	%p526, %p301;
	@%p302 bra 	$L__BB0_140;
	mul.wide.u32 	%rd57, %r293, 4;
	add.s64 	%rd20, %rd36, %rd57;
	ld.u32 	%r189, [%rd20];
	setp.eq.s32 	%p304, %r189, %r3;
	@%p304 bra 	$L__BB0_140;
	ld.u32 	%r190, [%rd20+4];
	setp.eq.s32 	%p306, %r190, %r3;
	mov.pred 	%p526, %p301;
	@%p306 bra 	$L__BB0_140;
	ld.u32 	%r191, [%rd20+8];
	setp.eq.s32 	%p308, %r191, %r3;
	mov.pred 	%p526, %p301;
	@%p308 bra 	$L__BB0_140;
	ld.u32 	%r192, [%rd20+12];
	setp.eq.s32 	%p310, %r192, %r3;
	mov.pred 	%p526, %p301;
	@%p310 bra 	$L__BB0_140;
	ld.u32 	%r193, [%rd20+16];
	setp.eq.s32 	%p312, %r193, %r3;
	mov.pred 	%p526, %p301;
	@%p312 bra 	$L__BB0_140;
	ld.u32 	%r194, [%rd20+20];
	setp.eq.s32 	%p314, %r194, %r3;
	mov.pred 	%p526, %p301;
	@%p314 bra 	$L__BB0_140;
	ld.u32 	%r195, [%rd20+24];
	setp.eq.s32 	%p316, %r195, %r3;
	mov.pred 	%p526, %p301;
	@%p316 bra 	$L__BB0_140;
	ld.u32 	%r196, [%rd20+28];
	setp.ne.s32 	%p526, %r196, %r3;
$L__BB0_140:
	add.s32 	%r293, %r293, 8;
$L__BB0_141:
	setp.eq.s32 	%p317, %r36, 0;
	@%p317 bra 	$L__BB0_158;
	and.b32  	%r39, %r295, 3;
	setp.lt.u32 	%p319, %r36, 4;
	@%p319 bra 	$L__BB0_149;
	mov.pred 	%p320, 0;
	not.pred 	%p321, %p526;
	mov.pred 	%p526, %p320;
	@%p321 bra 	$L__BB0_148;
	mul.wide.u32 	%rd58, %r293, 4;
	add.s64 	%rd21, %rd36, %rd58;
	ld.u32 	%r197, [%rd21];
	setp.eq.s32 	%p323, %r197, %r3;
	@%p323 bra 	$L__BB0_148;
	ld.u32 	%r198, [%rd21+4];
	setp.eq.s32 	%p325, %r198, %r3;
	mov.pred 	%p526, %p320;
	@%p325 bra 	$L__BB0_148;
	ld.u32 	%r199, [%rd21+8];
	setp.eq.s32 	%p327, %r199, %r3;
	mov.pred 	%p526, %p320;
	@%p327 bra 	$L__BB0_148;
	ld.u32 	%r200, [%rd21+12];
	setp.ne.s32 	%p526, %r200, %r3;
$L__BB0_148:
	add.s32 	%r293, %r293, 4;
$L__BB0_149:
	setp.eq.s32 	%p328, %r39, 0;
	@%p328 bra 	$L__BB0_158;
	mul.wide.u32 	%rd59, %r293, 4;
	add.s64 	%rd22, %rd36, %rd59;
	mov.pred 	%p329, 0;
	not.pred 	%p330, %p526;
	mov.pred 	%p526, %p329;
	@%p330 bra 	$L__BB0_152;
	ld.u32 	%r201, [%rd22];
	setp.ne.s32 	%p526, %r201, %r3;
$L__BB0_152:
	setp.eq.s32 	%p331, %r39, 1;
	@%p331 bra 	$L__BB0_158;
	mov.pred 	%p332, 0;
	not.pred 	%p333, %p526;
	mov.pred 	%p526, %p332;
	@%p333 bra 	$L__BB0_155;
	ld.u32 	%r202, [%rd22+4];
	setp.ne.s32 	%p526, %r202, %r3;
$L__BB0_155:
	setp.eq.s32 	%p334, %r39, 2;
	@%p334 bra 	$L__BB0_158;
	not.pred 	%p335, %p526;
	@%p335 bra 	$L__BB0_162;
	ld.u32 	%r203, [%rd22+8];
	setp.ne.s32 	%p526, %r203, %r3;
$L__BB0_158:
	setp.ne.s32 	%p336, %r3, -1;
	and.pred  	%p337, %p526, %p336;
	@%p337 bra 	$L__BB0_160;
	bra.uni 	$L__BB0_162;
$L__BB0_159:
	setp.eq.s32 	%p260, %r3, -1;
	@%p260 bra 	$L__BB0_162;
$L__BB0_160:
	mul.wide.s32 	%rd60, %r295, 4;
	add.s64 	%rd61, %rd36, %rd60;
	st.u32 	[%rd61], %r3;
	ld.local.u32 	%r204, [%rd3];
	add.s32 	%r295, %r204, 1;
	st.local.u32 	[%rd3], %r295;
	ld.global.u8 	%rs3, [%rd10];
	cvt.s64.s32 	%rd62, %r3;
	add.s64 	%rd63, %rd1, %rd62;
	ld.global.u8 	%rs4, [%rd63];
	setp.ne.s16 	%p338, %rs3, %rs4;
	@%p338 bra 	$L__BB0_162;
	ld.param.u64 	%rd86, [_Z13buscar_caminoPciiPiS0_S0_S0_ii_param_5];
	ld.local.u32 	%r205, [%rd2];
	mul.wide.s32 	%rd64, %r205, 4;
	add.s64 	%rd65, %rd86, %rd64;
	st.u32 	[%rd65], %r3;
	ld.local.u32 	%r206, [%rd2];
	add.s32 	%r207, %r206, 1;
	st.local.u32 	[%rd2], %r207;
	{ // callseq 2, 0
	.param .b64 param0;
	st.param.b64 	[param0], %rd35;
	.param .b32 param1;
	st.param.b32 	[param1], %r3;
	.param .b32 param2;
	st.param.b32 	[param2], %r73;
	.param .b64 param3;
	st.param.b64 	[param3], %rd36;
	.param .b64 param4;
	st.param.b64 	[param4], %rd37;
	.param .b64 param5;
	st.param.b64 	[param5], %rd86;
	.param .b64 param6;
	st.param.b64 	[param6], %rd39;
	.param .b32 param7;
	st.param.b32 	[param7], %r74;
	.param .b32 param8;
	st.param.b32 	[param8], %r75;
	call.uni 
	_Z13buscar_caminoPciiPiS0_S0_S0_ii, 
	(
	param0, 
	param1, 
	param2, 
	param3, 
	param4, 
	param5, 
	param6, 
	param7, 
	param8
	);
	} // callseq 2
	ld.local.u32 	%r295, [%rd3];
$L__BB0_162:
	setp.lt.s32 	%p339, %r295, 1;
	@%p339 bra 	$L__BB0_213;
	and.b32  	%r45, %r295, 15;
	setp.lt.u32 	%p343, %r295, 16;
	mov.pred 	%p539, -1;
	mov.b32 	%r298, 0;
	@%p343 bra 	$L__BB0_183;
	and.b32  	%r298, %r295, 2147483632;
	neg.s32 	%r296, %r298;
	add.s64 	%rd92, %rd36, 32;
	mov.pred 	%p539, -1;
$L__BB0_165:
	.pragma "nounroll";
	mov.pred 	%p345, 0;
	not.pred 	%p346, %p539;
	mov.pred 	%p539, %p345;
	@%p346 bra 	$L__BB0_182;
	ld.u32 	%r209, [%rd92+-32];
	setp.eq.s32 	%p348, %r209, %r4;
	@%p348 bra 	$L__BB0_182;
	ld.u32 	%r210, [%rd92+-28];
	setp.eq.s32 	%p350, %r210, %r4;
	mov.pred 	%p539, %p345;
	@%p350 bra 	$L__BB0_182;
	ld.u32 	%r211, [%rd92+-24];
	setp.eq.s32 	%p352, %r211, %r4;
	mov.pred 	%p539, %p345;
	@%p352 bra 	$L__BB0_182;
	ld.u32 	%r212, [%rd92+-20];
	setp.eq.s32 	%p354, %r212, %r4;
	mov.pred 	%p539, %p345;
	@%p354 bra 	$L__BB0_182;
	ld.u32 	%r213, [%rd92+-16];
	setp.eq.s32 	%p356, %r213, %r4;
	mov.pred 	%p539, %p345;
	@%p356 bra 	$L__BB0_182;
	ld.u32 	%r214, [%rd92+-12];
	setp.eq.s32 	%p358, %r214, %r4;
	mov.pred 	%p539, %p345;
	@%p358 bra 	$L__BB0_182;
	ld.u32 	%r215, [%rd92+-8];
	setp.eq.s32 	%p360, %r215, %r4;
	mov.pred 	%p539, %p345;
	@%p360 bra 	$L__BB0_182;
	ld.u32 	%r216, [%rd92+-4];
	setp.eq.s32 	%p362, %r216, %r4;
	mov.pred 	%p539, %p345;
	@%p362 bra 	$L__BB0_182;
	ld.u32 	%r217, [%rd92];
	setp.eq.s32 	%p364, %r217, %r4;
	mov.pred 	%p539, %p345;
	@%p364 bra 	$L__BB0_182;
	ld.u32 	%r218, [%rd92+4];
	setp.eq.s32 	%p366, %r218, %r4;
	mov.pred 	%p539, %p345;
	@%p366 bra 	$L__BB0_182;
	ld.u32 	%r219, [%rd92+8];
	setp.eq.s32 	%p368, %r219, %r4;
	mov.pred 	%p539, %p345;
	@%p368 bra 	$L__BB0_182;
	ld.u32 	%r220, [%rd92+12];
	setp.eq.s32 	%p370, %r220, %r4;
	mov.pred 	%p539, %p345;
	@%p370 bra 	$L__BB0_182;
	ld.u32 	%r221, [%rd92+16];
	setp.eq.s32 	%p372, %r221, %r4;
	mov.pred 	%p539, %p345;
	@%p372 bra 	$L__BB0_182;
	ld.u32 	%r222, [%rd92+20];
	setp.eq.s32 	%p374, %r222, %r4;
	mov.pred 	%p539, %p345;
	@%p374 bra 	$L__BB0_182;
	ld.u32 	%r223, [%rd92+24];
	setp.eq.s32 	%p376, %r223, %r4;
	mov.pred 	%p539, %p345;
	@%p376 bra 	$L__BB0_182;
	ld.u32 	%r224, [%rd92+28];
	setp.ne.s32 	%p539, %r224, %r4;
$L__BB0_182:
	add.s32 	%r296, %r296, 16;
	add.s64 	%rd92, %rd92, 64;
	setp.ne.s32 	%p377, %r296, 0;
	@%p377 bra 	$L__BB0_165;
$L__BB0_183:
	setp.eq.s32 	%p378, %r45, 0;
	@%p378 bra 	$L__BB0_212;
	and.b32  	%r51, %r295, 7;
	setp.lt.u32 	%p380, %r45, 8;
	@%p380 bra 	$L__BB0_195;
	mov.pred 	%p381, 0;
	not.pred 	%p382, %p539;
	mov.pred 	%p539, %p381;
	@%p382 bra 	$L__BB0_194;
	mul.wide.u32 	%rd66, %r298, 4;
	add.s64 	%rd26, %rd36, %rd66;
	ld.u32 	%r225, [%rd26];
	setp.eq.s32 	%p384, %r225, %r4;
	@%p384 bra 	$L__BB0_194;
	ld.u32 	%r226, [%rd26+4];
	setp.eq.s32 	%p386, %r226, %r4;
	mov.pred 	%p539, %p381;
	@%p386 bra 	$L__BB0_194;
	ld.u32 	%r227, [%rd26+8];
	setp.eq.s32 	%p388, %r227, %r4;
	mov.pred 	%p539, %p381;
	@%p388 bra 	$L__BB0_194;
	ld.u32 	%r228, [%rd26+12];
	setp.eq.s32 	%p390, %r228, %r4;
	mov.pred 	%p539, %p381;
	@%p390 bra 	$L__BB0_194;
	ld.u32 	%r229, [%rd26+16];
	setp.eq.s32 	%p392, %r229, %r4;
	mov.pred 	%p539, %p381;
	@%p392 bra 	$L__BB0_194;
	ld.u32 	%r230, [%rd26+20];
	setp.eq.s32 	%p394, %r230, %r4;
	mov.pred 	%p539, %p381;
	@%p394 bra 	$L__BB0_194;
	ld.u32 	%r231, [%rd26+24];
	setp.eq.s32 	%p396, %r231, %r4;
	mov.pred 	%p539, %p381;
	@%p396 bra 	$L__BB0_194;
	ld.u32 	%r232, [%rd26+28];
	setp.ne.s32 	%p539, %r232, %r4;
$L__BB0_194:
	add.s32 	%r298, %r298, 8;
$L__BB0_195:
	setp.eq.s32 	%p397, %r51, 0;
	@%p397 bra 	$L__BB0_212;
	and.b32  	%r54, %r295, 3;
	setp.lt.u32 	%p399, %r51, 4;
	@%p399 bra 	$L__BB0_203;
	mov.pred 	%p400, 0;
	not.pred 	%p401, %p539;
	mov.pred 	%p539, %p400;
	@%p401 bra 	$L__BB0_202;
	mul.wide.u32 	%rd67, %r298, 4;
	add.s64 	%rd27, %rd36, %rd67;
	ld.u32 	%r233, [%rd27];
	setp.eq.s32 	%p403, %r233, %r4;
	@%p403 bra 	$L__BB0_202;
	ld.u32 	%r234, [%rd27+4];
	setp.eq.s32 	%p405, %r234, %r4;
	mov.pred 	%p539, %p400;
	@%p405 bra 	$L__BB0_202;
	ld.u32 	%r235, [%rd27+8];
	setp.eq.s32 	%p407, %r235, %r4;
	mov.pred 	%p539, %p400;
	@%p407 bra 	$L__BB0_202;
	ld.u32 	%r236, [%rd27+12];
	setp.ne.s32 	%p539, %r236, %r4;
$L__BB0_202:
	add.s32 	%r298, %r298, 4;
$L__BB0_203:
	setp.eq.s32 	%p408, %r54, 0;
	@%p408 bra 	$L__BB0_212;
	mul.wide.u32 	%rd68, %r298, 4;
	add.s64 	%rd28, %rd36, %rd68;
	mov.pred 	%p409, 0;
	not.pred 	%p410, %p539;
	mov.pred 	%p539, %p409;
	@%p410 bra 	$L__BB0_206;
	ld.u32 	%r237, [%rd28];
	setp.ne.s32 	%p539, %r237, %r4;
$L__BB0_206:
	setp.eq.s32 	%p411, %r54, 1;
	@%p411 bra 	$L__BB0_212;
	mov.pred 	%p412, 0;
	not.pred 	%p413, %p539;
	mov.pred 	%p539, %p412;
	@%p413 bra 	$L__BB0_209;
	ld.u32 	%r238, [%rd28+4];
	setp.ne.s32 	%p539, %r238, %r4;
$L__BB0_209:
	setp.eq.s32 	%p414, %r54, 2;
	@%p414 bra 	$L__BB0_212;
	not.pred 	%p415, %p539;
	@%p415 bra 	$L__BB0_216;
	ld.u32 	%r239, [%rd28+8];
	setp.ne.s32 	%p539, %r239, %r4;
$L__BB0_212:
	setp.ne.s32 	%p416, %r4, -1;
	and.pred  	%p417, %p539, %p416;
	@%p417 bra 	$L__BB0_214;
	bra.uni 	$L__BB0_216;
$L__BB0_213:
	setp.eq.s32 	%p340, %r4, -1;
	@%p340 bra 	$L__BB0_216;
$L__BB0_214:
	mul.wide.s32 	%rd69, %r295, 4;
	add.s64 	%rd70, %rd36, %rd69;
	st.u32 	[%rd70], %r4;
	ld.local.u32 	%r240, [%rd3];
	add.s32 	%r295, %r240, 1;
	st.local.u32 	[%rd3], %r295;
	ld.global.u8 	%rs5, [%rd10];
	cvt.s64.s32 	%rd71, %r4;
	add.s64 	%rd72, %rd1, %rd71;
	ld.global.u8 	%rs6, [%rd72];
	setp.ne.s16 	%p418, %rs5, %rs6;
	@%p418 bra 	$L__BB0_216;
	ld.param.u64 	%rd87, [_Z13buscar_caminoPciiPiS0_S0_S0_ii_param_5];
	ld.local.u32 	%r241, [%rd2];
	mul.wide.s32 	%rd73, %r241, 4;
	add.s64 	%rd74, %rd87, %rd73;
	st.u32 	[%rd74], %r4;
	ld.local.u32 	%r242, [%rd2];
	add.s32 	%r243, %r242, 1;
	st.local.u32 	[%rd2], %r243;
	{ // callseq 3, 0
	.param .b64 param0;
	st.param.b64 	[param0], %rd35;
	.param .b32 param1;
	st.param.b32 	[param1], %r4;
	.param .b32 param2;
	st.param.b32 	[param2], %r73;
	.param .b64 param3;
	st.param.b64 	[param3], %rd36;
	.param .b64 param4;
	st.param.b64 	[param4], %rd37;
	.param .b64 param5;
	st.param.b64 	[param5], %rd87;
	.param .b64 param6;
	st.param.b64 	[param6], %rd39;
	.param .b32 param7;
	st.param.b32 	[param7], %r74;
	.param .b32 param8;
	st.param.b32 	[param8], %r75;
	call.uni 
	_Z13buscar_caminoPciiPiS0_S0_S0_ii, 
	(
	param0, 
	param1, 
	param2, 
	param3, 
	param4, 
	param5, 
	param6, 
	param7, 
	param8
	);
	} // callseq 3
	ld.local.u32 	%r295, [%rd3];
$L__BB0_216:
	setp.lt.s32 	%p419, %r295, 1;
	@%p419 bra 	$L__BB0_267;
	and.b32  	%r60, %r295, 15;
	setp.lt.u32 	%p423, %r295, 16;
	mov.pred 	%p552, -1;
	mov.b32 	%r303, 0;
	@%p423 bra 	$L__BB0_237;
	and.b32  	%r303, %r295, 2147483632;
	neg.s32 	%r301, %r303;
	add.s64 	%rd93, %rd36, 32;
	mov.pred 	%p552, -1;
$L__BB0_219:
	.pragma "nounroll";
	mov.pred 	%p425, 0;
	not.pred 	%p426, %p552;
	mov.pred 	%p552, %p425;
	@%p426 bra 	$L__BB0_236;
	ld.u32 	%r245, [%rd93+-32];
	setp.eq.s32 	%p428, %r245, %r5;
	@%p428 bra 	$L__BB0_236;
	ld.u32 	%r246, [%rd93+-28];
	setp.eq.s32 	%p430, %r246, %r5;
	mov.pred 	%p552, %p425;
	@%p430 bra 	$L__BB0_236;
	ld.u32 	%r247, [%rd93+-24];
	setp.eq.s32 	%p432, %r247, %r5;
	mov.pred 	%p552, %p425;
	@%p432 bra 	$L__BB0_236;
	ld.u32 	%r248, [%rd93+-20];
	setp.eq.s32 	%p434, %r248, %r5;
	mov.pred 	%p552, %p425;
	@%p434 bra 	$L__BB0_236;
	ld.u32 	%r249, [%rd93+-16];
	setp.eq.s32 	%p436, %r249, %r5;
	mov.pred 	%p552, %p425;
	@%p436 bra 	$L__BB0_236;
	ld.u32 	%r250, [%rd93+-12];
	setp.eq.s32 	%p438, %r250, %r5;
	mov.pred 	%p552, %p425;
	@%p438 bra 	$L__BB0_236;
	ld.u32 	%r251, [%rd93+-8];
	setp.eq.s32 	%p440, %r251, %r5;
	mov.pred 	%p552, %p425;
	@%p440 bra 	$L__BB0_236;
	ld.u32 	%r252, [%rd93+-4];
	setp.eq.s32 	%p442, %r252, %r5;
	mov.pred 	%p552, %p425;
	@%p442 bra 	$L__BB0_236;
	ld.u32 	%r253, [%rd93];
	setp.eq.s32 	%p444, %r253, %r5;
	mov.pred 	%p552, %p425;
	@%p444 bra 	$L__BB0_236;
	ld.u32 	%r254, [%rd93+4];
	setp.eq.s32 	%p446, %r254, %r5;
	mov.pred 	%p552, %p425;
	@%p446 bra 	$L__BB0_236;
	ld.u32 	%r255, [%rd93+8];
	setp.eq.s32 	%p448, %r255, %r5;
	mov.pred 	%p552, %p425;
	@%p448 bra 	$L__BB0_236;
	ld.u32 	%r256, [%rd93+12];
	setp.eq.s32 	%p450, %r256, %r5;
	mov.pred 	%p552, %p425;
	@%p450 bra 	$L__BB0_236;
	ld.u32 	%r257, [%rd93+16];
	setp.eq.s32 	%p452, %r257, %r5;
	mov.pred 	%p552, %p425;
	@%p452 bra 	$L__BB0_236;
	ld.u32 	%r258, [%rd93+20];
	setp.eq.s32 	%p454, %r258, %r5;
	mov.pred 	%p552, %p425;
	@%p454 bra 	$L__BB0_236;
	ld.u32 	%r259, [%rd93+24];
	setp.eq.s32 	%p456, %r259, %r5;
	mov.pred 	%p552, %p425;
	@%p456 bra 	$L__BB0_236;
	ld.u32 	%r260, [%rd93+28];
	setp.ne.s32 	%p552, %r260, %r5;
$L__BB0_236:
	add.s32 	%r301, %r301, 16;
	add.s64 	%rd93, %rd93, 64;
	setp.ne.s32 	%p457, %r301, 0;
	@%p457 bra 	$L__BB0_219;
$L__BB0_237:
	setp.eq.s32 	%p458, %r60, 0;
	@%p458 bra 	$L__BB0_266;
	and.b32  	%r66, %r295, 7;
	setp.lt.u32 	%p460, %r60, 8;
	@%p460 bra 	$L__BB0_249;
	mov.pred 	%p461, 0;
	not.pred 	%p462, %p552;
	mov.pred 	%p552, %p461;
	@%p462 bra 	$L__BB0_248;
	mul.wide.u32 	%rd75, %r303, 4;
	add.s64 	%rd32, %rd36, %rd75;
	ld.u32 	%r261, [%rd32];
	setp.eq.s32 	%p464, %r261, %r5;
	@%p464 bra 	$L__BB0_248;
	ld.u32 	%r262, [%rd32+4];
	setp.eq.s32 	%p466, %r262, %r5;
	mov.pred 	%p552, %p461;
	@%p466 bra 	$L__BB0_248;
	ld.u32 	%r263, [%rd32+8];
	setp.eq.s32 	%p468, %r263, %r5;
	mov.pred 	%p552, %p461;
	@%p468 bra 	$L__BB0_248;
	ld.u32 	%r264, [%rd32+12];
	setp.eq.s32 	%p470, %r264, %r5;
	mov.pred 	%p552, %p461;
	@%p470 bra 	$L__BB0_248;
	ld.u32 	%r265, [%rd32+16];
	setp.eq.s32 	%p472, %r265, %r5;
	mov.pred 	%p552, %p461;
	@%p472 bra 	$L__BB0_248;
	ld.u32 	%r266, [%rd32+20];
	setp.eq.s32 	%p474, %r266, %r5;
	mov.pred 	%p552, %p461;
	@%p474 bra 	$L__BB0_248;
	ld.u32 	%r267, [%rd32+24];
	setp.eq.s32 	%p476, %r267, %r5;
	mov.pred 	%p552, %p461;
	@%p476 bra 	$L__BB0_248;
	ld.u32 	%r268, [%rd32+28];
	setp.ne.s32 	%p552, %r268, %r5;
$L__BB0_248:
	add.s32 	%r303, %r303, 8;
$L__BB0_249:
	setp.eq.s32 	%p477, %r66, 0;
	@%p477 bra 	$L__BB0_266;
	and.b32  	%r69, %r295, 3;
	setp.lt.u32 	%p479, %r66, 4;
	@%p479 bra 	$L__BB0_257;
	mov.pred 	%p480, 0;
	not.pred 	%p481, %p552;
	mov.pred 	%p552, %p480;
	@%p481 bra 	$L__BB0_256;
	mul.wide.u32 	%rd76, %r303, 4;
	add.s64 	%rd33, %rd36, %rd76;
	ld.u32 	%r269, [%rd33];
	setp.eq.s32 	%p483, %r269, %r5;
	@%p483 bra 	$L__BB0_256;
	ld.u32 	%r270, [%rd33+4];
	setp.eq.s32 	%p485, %r270, %r5;
	mov.pred 	%p552, %p480;
	@%p485 bra 	$L__BB0_256;
	ld.u32 	%r271, [%rd33+8];
	setp.eq.s32 	%p487, %r271, %r5;
	mov.pred 	%p552, %p480;
	@%p487 bra 	$L__BB0_256;
	ld.u32 	%r272, [%rd33+12];
	setp.ne.s32 	%p552, %r272, %r5;
$L__BB0_256:
	add.s32 	%r303, %r303, 4;
$L__BB0_257:
	setp.eq.s32 	%p488, %r69, 0;
	@%p488 bra 	$L__BB0_266;
	mul.wide.u32 	%rd77, %r303, 4;
	add.s64 	%rd34, %rd36, %rd77;
	mov.pred 	%p489, 0;
	not.pred 	%p490, %p552;
	mov.pred 	%p552, %p489;
	@%p490 bra 	$L__BB0_260;
	ld.u32 	%r273, [%rd34];
	setp.ne.s32 	%p552, %r273, %r5;
$L__BB0_260:
	setp.eq.s32 	%p491, %r69, 1;
	@%p491 bra 	$L__BB0_266;
	mov.pred 	%p492, 0;
	not.pred 	%p493, %p552;
	mov.pred 	%p552, %p492;
	@%p493 bra 	$L__BB0_263;
	ld.u32 	%r274, [%rd34+4];
	setp.ne.s32 	%p552, %r274, %r5;
$L__BB0_263:
	setp.eq.s32 	%p494, %r69, 2;
	@%p494 bra 	$L__BB0_266;
	not.pred 	%p495, %p552;
	@%p495 bra 	$L__BB0_270;
	ld.u32 	%r275, [%rd34+8];
	setp.ne.s32 	%p552, %r275, %r5;
$L__BB0_266:
	setp.ne.s32 	%p496, %r5, -1;
	and.pred  	%p497, %p552, %p496;
	@%p497 bra 	$L__BB0_268;
	bra.uni 	$L__BB0_270;
$L__BB0_267:
	setp.eq.s32 	%p420, %r5, -1;
	@%p420 bra 	$L__BB0_270;
$L__BB0_268:
	mul.wide.s32 	%rd78, %r295, 4;
	add.s64 	%rd79, %rd36, %rd78;
	st.u32 	[%rd79], %r5;
	ld.local.u32 	%r276, [%rd3];
	add.s32 	%r277, %r276, 1;
	st.local.u32 	[%rd3], %r277;
	ld.global.u8 	%rs7, [%rd10];
	cvt.s64.s32 	%rd80, %r5;
	add.s64 	%rd81, %rd1, %rd80;
	ld.global.u8 	%rs8, [%rd81];
	setp.ne.s16 	%p498, %rs7, %rs8;
	@%p498 bra 	$L__BB0_270;
	ld.param.u64 	%rd88, [_Z13buscar_caminoPciiPiS0_S0_S0_ii_param_5];
	ld.local.u32 	%r278, [%rd2];
	mul.wide.s32 	%rd82, %r278, 4;
	add.s64 	%rd83, %rd88, %rd82;
	st.u32 	[%rd83], %r5;
	ld.local.u32 	%r279, [%rd2];
	add.s32 	%r280, %r279, 1;
	st.local.u32 	[%rd2], %r280;
	{ // callseq 4, 0
	.param .b64 param0;
	st.param.b64 	[param0], %rd35;
	.param .b32 param1;
	st.param.b32 	[param1], %r5;
	.param .b32 param2;
	st.param.b32 	[param2], %r73;
	.param .b64 param3;
	st.param.b64 	[param3], %rd36;
	.param .b64 param4;
	st.param.b64 	[param4], %rd37;
	.param .b64 param5;
	st.param.b64 	[param5], %rd88;
	.param .b64 param6;
	st.param.b64 	[param6], %rd39;
	.param .b32 param7;
	st.param.b32 	[param7], %r74;
	.param .b32 param8;
	st.param.b32 	[param8], %r75;
	call.uni 
	_Z13buscar_caminoPciiPiS0_S0_S0_ii, 
	(
	param0, 
	param1, 
	param2, 
	param3, 
	param4, 
	param5, 
	param6, 
	param7, 
	param8
	);
	} // callseq 4
$L__BB0_270:
	ret;

}
	// .globl	_Z17encontrar_caminosPciiii
.visible .entry _Z17encontrar_caminosPciiii(
	.param .u64 .ptr .align 1 _Z17encontrar_caminosPciiii_param_0,
	.param .u32 _Z17encontrar_caminosPciiii_param_1,
	.param .u32 _Z17encontrar_caminosPciiii_param_2,
	.param .u32 _Z17encontrar_caminosPciiii_param_3,
	.param .u32 _Z17encontrar_caminosPciiii_param_4
)
{
	.local .align 4 .b8 	__local_depot1[8];
	.reg .b64 	%SP;
	.reg .b64 	%SPL;
	.reg .pred 	%p<11>;
	.reg .b16 	%rs<3>;
	.reg .b32 	%r<32>;
	.reg .b64 	%rd<35>;

	mov.u64 	%SPL, __local_depot1;
	cvta.local.u64 	%SP, %SPL;
	ld.param.u64 	%rd9, [_Z17encontrar_caminosPciiii_param_0];
	ld.param.u32 	%r15, [_Z17encontrar_caminosPciiii_param_1];
	ld.param.u32 	%r16, [_Z17encontrar_caminosPciiii_param_2];
	ld.param.u32 	%r17, [_Z17encontrar_caminosPciiii_param_3];
	ld.param.u32 	%r18, [_Z17encontrar_caminosPciiii_param_4];
	add.u64 	%rd10, %SP, 0;
	add.u64 	%rd11, %SPL, 0;
	add.u64 	%rd12, %SP, 4;
	add.u64 	%rd13, %SPL, 4;
	mad.lo.s32 	%r1, %r17, %r16, %r18;
	mov.u32 	%r19, %tid.y;
	mov.u32 	%r20, %tid.x;
	mad.lo.s32 	%r2, %r15, %r19, %r20;
	mul.lo.s32 	%r3, %r16, %r15;
	mul.wide.s32 	%rd14, %r3, 4;
	{ // callseq 5, 0
	.param .b64 param0;
	st.param.b64 	[param0], %rd14;
	.param .b64 retval0;
	call.uni (retval0), 
	malloc, 
	(
	param0
	);
	ld.param.b64 	%rd15, [retval0];
	} // callseq 5
	{ // callseq 6, 0
	.param .b64 param0;
	st.param.b64 	[param0], %rd14;
	.param .b64 retval0;
	call.uni (retval0), 
	malloc, 
	(
	param0
	);
	ld.param.b64 	%rd16, [retval0];
	} // callseq 6
	mov.b32 	%r21, 0;
	st.local.u32 	[%rd11], %r21;
	st.local.u32 	[%rd13], %r21;
	setp.lt.s32 	%p1, %r3, 1;
	@%p1 bra 	$L__BB1_12;
	and.b32  	%r4, %r3, 7;
	setp.lt.u32 	%p2, %r3, 8;
	mov.b32 	%r30, 0;
	@%p2 bra 	$L__BB1_4;
	and.b32  	%r30, %r3, 2147483640;
	neg.s32 	%r28, %r30;
	add.s64 	%rd34, %rd15, 16;
	add.s64 	%rd33, %rd16, 16;
$L__BB1_3:
	.pragma "nounroll";
	mov.b32 	%r23, -1;
	st.u32 	[%rd34+-16], %r23;
	st.u32 	[%rd33+-16], %r23;
	st.u32 	[%rd34+-12], %r23;
	st.u32 	[%rd33+-12], %r23;
	st.u32 	[%rd34+-8], %r23;
	st.u32 	[%rd33+-8], %r23;
	st.u32 	[%rd34+-4], %r23;
	st.u32 	[%rd33+-4], %r23;
	st.u32 	[%rd34], %r23;
	st.u32 	[%rd33], %r23;
	st.u32 	[%rd34+4], %r23;
	st.u32 	[%rd33+4], %r23;
	st.u32 	[%rd34+8], %r23;
	st.u32 	[%rd33+8], %r23;
	st.u32 	[%rd34+12], %r23;
	st.u32 	[%rd33+12], %r23;
	add.s32 	%r28, %r28, 8;
	add.s64 	%rd34, %rd34, 32;
	add.s64 	%rd33, %rd33, 32;
	setp.ne.s32 	%p3, %r28, 0;
	@%p3 bra 	$L__BB1_3;
$L__BB1_4:
	setp.eq.s32 	%p4, %r4, 0;
	@%p4 bra 	$L__BB1_12;
	and.b32  	%r10, %r3, 3;
	setp.lt.u32 	%p5, %r4, 4;
	@%p5 bra 	$L__BB1_7;
	mul.wide.u32 	%rd17, %r30, 4;
	add.s64 	%rd18, %rd15, %rd17;
	mov.b32 	%r24, -1;
	st.u32 	[%rd18], %r24;
	add.s64 	%rd19, %rd16, %rd17;
	st.u32 	[%rd19], %r24;
	st.u32 	[%rd18+4], %r24;
	st.u32 	[%rd19+4], %r24;
	st.u32 	[%rd18+8], %r24;
	st.u32 	[%rd19+8], %r24;
	st.u32 	[%rd18+12], %r24;
	st.u32 	[%rd19+12], %r24;
	add.s32 	%r30, %r30, 4;
$L__BB1_7:
	setp.eq.s32 	%p6, %r10, 0;
	@%p6 bra 	$L__BB1_12;
	setp.eq.s32 	%p7, %r10, 1;
	@%p7 bra 	$L__BB1_10;
	mul.wide.u32 	%rd20, %r30, 4;
	add.s64 	%rd21, %rd15, %rd20;
	mov.b32 	%r25, -1;
	st.u32 	[%rd21], %r25;
	add.s64 	%rd22, %rd16, %rd20;
	st.u32 	[%rd22], %r25;
	st.u32 	[%rd21+4], %r25;
	st.u32 	[%rd22+4], %r25;
	add.s32 	%r30, %r30, 2;
$L__BB1_10:
	and.b32  	%r26, %r3, 1;
	setp.eq.b32 	%p8, %r26, 1;
	not.pred 	%p9, %p8;
	@%p9 bra 	$L__BB1_12;
	mul.wide.u32 	%rd23, %r30, 4;
	add.s64 	%rd24, %rd15, %rd23;
	mov.b32 	%r27, -1;
	st.u32 	[%rd24], %r27;
	add.s64 	%rd25, %rd16, %rd23;
	st.u32 	[%rd25], %r27;
$L__BB1_12:
	cvta.to.global.u64 	%rd26, %rd9;
	cvt.s64.s32 	%rd27, %r1;
	add.s64 	%rd28, %rd26, %rd27;
	ld.global.u8 	%rs1, [%rd28];
	cvt.s64.s32 	%rd29, %r2;
	add.s64 	%rd30, %rd26, %rd29;
	ld.global.u8 	%rs2, [%rd30];
	setp.ne.s16 	%p10, %rs1, %rs2;
	@%p10 bra 	$L__BB1_14;
	{ // callseq 7, 0
	.param .b64 param0;
	st.param.b64 	[param0], %rd9;
	.param .b32 param1;
	st.param.b32 	[param1], %r2;
	.param .b32 param2;
	st.param.b32 	[param2], %r1;
	.param .b64 param3;
	st.param.b64 	[param3], %rd16;
	.param .b64 param4;
	st.param.b64 	[param4], %rd10;
	.param .b64 param5;
	st.param.b64 	[param5], %rd15;
	.param .b64 param6;
	st.param.b64 	[param6], %rd12;
	.param .b32 param7;
	st.param.b32 	[param7], %r15;
	.param .b32 param8;
	st.param.b32 	[param8], %r16;
	call.uni 
	_Z13buscar_caminoPciiPiS0_S0_S0_ii, 
	(
	param0, 
	param1, 
	param2, 
	param3, 
	param4, 
	param5, 
	param6, 
	param7, 
	param8
	);
	} // callseq 7
$L__BB1_14:
	{ // callseq 8, 0
	.param .b64 param0;
	st.param.b64 	[param0], %rd16;
	call.uni 
	free, 
	(
	param0
	);
	} // callseq 8
	ret;

}


// ===== COMPILED SASS (sm_100) =====

	.target	sm_100

	.elftype	@"ET_EXEC"


//--------------------- .note.nv.tkinfo           --------------------------
	.section	.note.nv.tkinfo,"",@"SHT_NOTE"
	.sectionflags	@"SHF_NOTE_NV_TKINFO"
	.tkinfo
        /*0018*/ 	.word	0x00000002
        /*0030*/ 	.string	""
        /*0030*/ 	.string	"ptxas"
        /*0030*/ 	.string	"Cuda compilation tools, release 13.0, V13.0.88"
        /*0030*/ 	.string	"Build cuda_13.0.r13.0/compiler.36424714_0"
        /*0030*/ 	.string	"-arch sm_100 -m 64 "



//--------------------- .note.nv.cuinfo           --------------------------
	.section	.note.nv.cuinfo,"",@"SHT_NOTE"
	.sectionflags	@"SHF_NOTE_NV_CUINFO"
        /*0018*/ 	.short	0x0002
        /*001a*/ 	.short	0x0064
        /*001c*/ 	.short	0x0082
	.zero		2


//--------------------- .nv.info                  --------------------------
	.section	.nv.info,"",@"SHT_CUDA_INFO"
	.align	4


	//----- nvinfo : EIATTR_REGCOUNT
	.align		4
        /*0000*/ 	.byte	0x04, 0x2f
        /*0002*/ 	.short	(.L_1 - .L_0)
	.align		4
.L_0:
        /*0004*/ 	.word	index@(_Z17encontrar_caminosPciiii)
        /*0008*/ 	.word	0x00000032


	//----- nvinfo : EIATTR_FRAME_SIZE
	.align		4
.L_1:
        /*000c*/ 	.byte	0x04, 0x11
        /*000e*/ 	.short	(.L_3 - .L_2)
	.align		4
.L_2:
        /*0010*/ 	.word	index@($_Z17encontrar_caminosPciiii$_Z13buscar_caminoPciiPiS0_S0_S0_ii)
        /*0014*/ 	.word	0x00000010


	//----- nvinfo : EIATTR_FRAME_SIZE
	.align		4
.L_3:
        /*0018*/ 	.byte	0x04, 0x11
        /*001a*/ 	.short	(.L_5 - .L_4)
	.align		4
.L_4:
        /*001c*/ 	.word	index@(_Z17encontrar_caminosPciiii)
        /*0020*/ 	.word	0x00000010


	//----- nvinfo : EIATTR_MIN_STACK_SIZE
	.align		4
.L_5:
        /*0024*/ 	.byte	0x04, 0x12
        /*0026*/ 	.short	(.L_7 - .L_6)
	.align		4
.L_6:
        /*0028*/ 	.word	index@(_Z17encontrar_caminosPciiii)
        /*002c*/ 	.word	0x00000010
.L_7:


//--------------------- .nv.compat                --------------------------
	.section	.nv.compat,"",@"SHT_CUDA_COMPAT_INFO"
	.align	4
        /*0000*/ 	.byte	0x02, 0x09, 0x00, 0x00, 0x02, 0x02, 0x01, 0x00, 0x02, 0x05, 0x05, 0x00, 0x03, 0x07, 0x01, 0x01
        /*0010*/ 	.byte	0x02, 0x03, 0x00, 0x00, 0x02, 0x06, 0x01, 0x00, 0x04, 0x0b, 0x08, 0x00, 0x09, 0x00, 0x00, 0x00
        /*0020*/ 	.byte	0x00, 0x00, 0x00, 0x00


//--------------------- .nv.info._Z17encontrar_caminosPciiii --------------------------
	.section	.nv.info._Z17encontrar_caminosPciiii,"",@"SHT_CUDA_INFO"
	.sectionflags	@""
	.align	4


	//----- nvinfo : EIATTR_CUDA_API_VERSION
	.align		4
        /*0000*/ 	.byte	0x04, 0x37
        /*0002*/ 	.short	(.L_9 - .L_8)
.L_8:
        /*0004*/ 	.word	0x00000082


	//----- nvinfo : EIATTR_KPARAM_INFO
	.align		4
.L_9:
        /*0008*/ 	.byte	0x04, 0x17
        /*000a*/ 	.short	(.L_11 - .L_10)
.L_10:
        /*000c*/ 	.word	0x00000000
        /*0010*/ 	.short	0x0004
        /*0012*/ 	.short	0x0014
        /*0014*/ 	.byte	0x00, 0xf0, 0x11, 0x00


	//----- nvinfo : EIATTR_KPARAM_INFO
	.align		4
.L_11:
        /*0018*/ 	.byte	0x04, 0x17
        /*001a*/ 	.short	(.L_13 - .L_12)
.L_12:
        /*001c*/ 	.word	0x00000000
        /*0020*/ 	.short	0x0003
        /*0022*/ 	.short	0x0010
        /*0024*/ 	.byte	0x00, 0xf0, 0x11, 0x00


	//----- nvinfo : EIATTR_KPARAM_INFO
	.align		4
.L_13:
        /*0028*/ 	.byte	0x04, 0x17
        /*002a*/ 	.short	(.L_15 - .L_14)
.L_14:
        /*002c*/ 	.word	0x00000000
        /*0030*/ 	.short	0x0002
        /*0032*/ 	.short	0x000c
        /*0034*/ 	.byte	0x00, 0xf0, 0x11, 0x00


	//----- nvinfo : EIATTR_KPARAM_INFO
	.align		4
.L_15:
        /*0038*/ 	.byte	0x04, 0x17
        /*003a*/ 	.short	(.L_17 - .L_16)
.L_16:
        /*003c*/ 	.word	0x00000000
        /*0040*/ 	.short	0x0001
        /*0042*/ 	.short	0x0008
        /*0044*/ 	.byte	0x00, 0xf0, 0x11, 0x00


	//----- nvinfo : EIATTR_KPARAM_INFO
	.align		4
.L_17:
        /*0048*/ 	.byte	0x04, 0x17
        /*004a*/ 	.short	(.L_19 - .L_18)
.L_18:
        /*004c*/ 	.word	0x00000000
        /*0050*/ 	.short	0x0000
        /*0052*/ 	.short	0x0000
        /*0054*/ 	.byte	0x00, 0xf5, 0x21, 0x00


	//----- nvinfo : EIATTR_SPARSE_MMA_MASK
	.align		4
.L_19:
        /*0058*/ 	.byte	0x03, 0x50
        /*005a*/ 	.short	0x0000


	//----- nvinfo : EIATTR_MAXREG_COUNT
	.align		4
        /*005c*/ 	.byte	0x03, 0x1b
        /*005e*/ 	.short	0x00ff


	//----- nvinfo : EIATTR_EXTERNS
	.align		4
        /*0060*/ 	.byte	0x04, 0x0f
        /*0062*/ 	.short	(.L_21 - .L_20)


	//   ....[0]....
	.align		4
.L_20:
        /*0064*/ 	.word	index@(malloc)


	//   ....[1]....
	.align		4
        /*0068*/ 	.word	index@(free)


	//----- nvinfo : EIATTR_MERCURY_ISA_VERSION
	.align		4
.L_21:
        /*006c*/ 	.byte	0x03, 0x5f
        /*006e*/ 	.short	0x0101


	//----- nvinfo : EIATTR_VRC_CTA_INIT_COUNT
	.align		4
        /*0070*/ 	.byte	0x02, 0x4a
	.zero		1
	.zero		1


	//----- nvinfo : EIATTR_SYSCALL_OFFSETS
	.align		4
        /*0074*/ 	.byte	0x04, 0x46
        /*0076*/ 	.short	(.L_23 - .L_22)


	//   ....[0]....
.L_22:
        /*0078*/ 	.word	0x00000140


	//   ....[1]....
        /*007c*/ 	.word	0x000001b0


	//   ....[2]....
        /*0080*/ 	.word	0x00000d60


	//----- nvinfo : EIATTR_EXIT_INSTR_OFFSETS
	.align		4
.L_23:
        /*0084*/ 	.byte	0x04, 0x1c
        /*0086*/ 	.short	(.L_25 - .L_24)


	//   ....[0]....
.L_24:
        /*0088*/ 	.word	0x00000d70


	//----- nvinfo : EIATTR_CRS_STACK_SIZE
	.align		4
.L_25:
        /*008c*/ 	.byte	0x04, 0x1e
        /*008e*/ 	.short	(.L_27 - .L_26)
.L_26:
        /*0090*/ 	.word	0x00000000


	//----- nvinfo : EIATTR_CBANK_PARAM_SIZE
	.align		4
.L_27:
        /*0094*/ 	.byte	0x03, 0x19
        /*0096*/ 	.short	0x0018


	//----- nvinfo : EIATTR_PARAM_CBANK
	.align		4
        /*0098*/ 	.byte	0x04, 0x0a
        /*009a*/ 	.short	(.L_29 - .L_28)
	.align		4
.L_28:
        /*009c*/ 	.word	index@(.nv.constant0._Z17encontrar_caminosPciiii)
        /*00a0*/ 	.short	0x0380
        /*00a2*/ 	.short	0x0018


	//----- nvinfo : EIATTR_SW_WAR
	.align		4
.L_29:
        /*00a4*/ 	.byte	0x04, 0x36
        /*00a6*/ 	.short	(.L_31 - .L_30)
.L_30:
        /*00a8*/ 	.word	0x00000008
.L_31:


//--------------------- .nv.callgraph             --------------------------
	.section	.nv.callgraph,"",@"SHT_CUDA_CALLGRAPH"
	.align	4
	.sectionentsize	8
	.align		4
        /*0000*/ 	.word	0x00000000
	.align		4
        /*0004*/ 	.word	0xffffffff
	.align		4
        /*0008*/ 	.word	index@(_Z17encontrar_caminosPciiii)
	.align		4
        /*000c*/ 	.word	index@(free)
	.align		4
        /*0010*/ 	.word	index@(_Z17encontrar_caminosPciiii)
	.align		4
        /*0014*/ 	.word	index@(malloc)
	.align		4
        /*0018*/ 	.word	0x00000000
	.align		4
        /*001c*/ 	.word	0xfffffffe
	.align		4
        /*0020*/ 	.word	0x00000000
	.align		4
        /*0024*/ 	.word	0xfffffffd
	.align		4
        /*0028*/ 	.word	0x00000000
	.align		4
        /*002c*/ 	.word	0xfffffffc


//--------------------- .nv.constant4             --------------------------
	.section	.nv.constant4,"a",@progbits
	.align	8
	.align		8
.nv.constant4:
        /*0000*/ 	.dword	malloc
	.align		8
        /*0008*/ 	.dword	free


//--------------------- .text._Z17encontrar_caminosPciiii --------------------------
	.section	.text._Z17encontrar_caminosPciiii,"ax",@progbits
	.align	128
        .global         _Z17encontrar_caminosPciiii
        .type           _Z17encontrar_caminosPciiii,@function
        .size           _Z17encontrar_caminosPciiii,(.L_x_131 - _Z17encontrar_caminosPciiii)
        .other          _Z17encontrar_caminosPciiii,@"STO_CUDA_ENTRY STV_DEFAULT"
_Z17encontrar_caminosPciiii:
.text._Z17encontrar_caminosPciiii:
[----:B------:R-:W0:Y:S01]  /*0000*/  LDC R1, c[0x0][0x37c] ;  /* 0x0000df00ff017b82 */ /* 0x000e220000000800 */
[----:B------:R-:W1:Y:S07]  /*0010*/  S2R R3, SR_TID.Y ;  /* 0x0000000000037919 */ /* 0x000e6e0000002200 */
[----:B------:R-:W2:Y:S01]  /*0020*/  LDC.64 R4, c[0x0][0x388] ;  /* 0x0000e200ff047b82 */ /* 0x000ea20000000a00 */
[----:B------:R-:W3:Y:S01]  /*0030*/  LDCU UR4, c[0x0][0x2f8] ;  /* 0x00005f00ff0477ac */ /* 0x000ee20008000800 */
[----:B------:R-:W-:Y:S01]  /*0040*/  MOV R18, 0x0 ;  /* 0x0000000000127802 */ /* 0x000fe20000000f00 */
[----:B------:R-:W1:Y:S01]  /*0050*/  S2R R24, SR_TID.X ;  /* 0x0000000000187919 */ /* 0x000e620000002100 */
[----:B0-----:R-:W-:Y:S01]  /*0060*/  VIADD R1, R1, 0xfffffff0 ;  /* 0xfffffff001017836 */ /* 0x001fe20000000000 */
[----:B------:R-:W0:Y:S03]  /*0070*/  LDCU UR5, c[0x0][0x2fc] ;  /* 0x00005f80ff0577ac */ /* 0x000e260008000800 */
[----:B------:R4:W4:Y:S01]  /*0080*/  LDC.64 R6, c[0x4][R18] ;  /* 0x0100000012067b82 */ /* 0x0009220000000a00 */
[----:B------:R-:W-:-:S05]  /*0090*/  VIADD R2, R1, 0x8 ;  /* 0x0000000801027836 */ /* 0x000fca0000000000 */
[----:B---3--:R-:W-:Y:S01]  /*00a0*/  IADD3 R2, P0, PT, R2, UR4, RZ ;  /* 0x0000000402027c10 */ /* 0x008fe2000ff1e0ff */
[----:B--2---:R-:W-:-:S04]  /*00b0*/  IMAD R26, R4, R5, RZ ;  /* 0x00000005041a7224 */ /* 0x004fc800078e02ff */
[----:B0-----:R-:W-:Y:S01]  /*00c0*/  IMAD.X R22, RZ, RZ, UR5, P0 ;  /* 0x00000005ff167e24 */ /* 0x001fe200080e06ff */
[----:B------:R-:W-:Y:S01]  /*00d0*/  IADD3 R23, P0, PT, R2, 0x4, RZ ;  /* 0x0000000402177810 */ /* 0x000fe20007f1e0ff */
[----:B------:R-:W-:-:S04]  /*00e0*/  IMAD.WIDE R16, R26, 0x4, RZ ;  /* 0x000000041a107825 */ /* 0x000fc800078e02ff */
[----:B------:R-:W-:Y:S02]  /*00f0*/  IMAD.X R25, RZ, RZ, R22, P0 ;  /* 0x000000ffff197224 */ /* 0x000fe400000e0616 */
[----:B------:R-:W-:Y:S02]  /*0100*/  IMAD.MOV.U32 R5, RZ, RZ, R17 ;  /* 0x000000ffff057224 */ /* 0x000fe400078e0011 */
[----:B-1----:R-:W-:Y:S02]  /*0110*/  IMAD R24, R3, R4, R24 ;  /* 0x0000000403187224 */ /* 0x002fe400078e0218 */
[----:B------:R-:W-:-:S07]  /*0120*/  IMAD.MOV.U32 R4, RZ, RZ, R16 ;  /* 0x000000ffff047224 */ /* 0x000fce00078e0010 */
[----:B------:R-:W-:-:S07]  /*0130*/  LEPC R20, `(.L_x_0) ;  /* 0x000000001014794e */ /* 0x000fce0000000000 */
[----:B----4-:R-:W-:Y:S05]  /*0140*/  CALL.ABS.NOINC R6 ;  /* 0x0000000006007343 */ /* 0x010fea0003c00000 */
.L_x_0:
[----:B------:R0:W1:Y:S01]  /*0150*/  LDC.64 R6, c[0x4][R18] ;  /* 0x0100000012067b82 */ /* 0x0000620000000a00 */
[----:B------:R-:W-:Y:S02]  /*0160*/  IMAD.MOV.U32 R19, RZ, RZ, R5 ;  /* 0x000000ffff137224 */ /* 0x000fe400078e0005 */
[----:B------:R-:W-:Y:S02]  /*0170*/  IMAD.MOV.U32 R5, RZ, RZ, R17 ;  /* 0x000000ffff057224 */ /* 0x000fe400078e0011 */
[----:B0-----:R-:W-:Y:S02]  /*0180*/  IMAD.MOV.U32 R18, RZ, RZ, R4 ;  /* 0x000000ffff127224 */ /* 0x001fe400078e0004 */
[----:B------:R-:W-:-:S07]  /*0190*/  IMAD.MOV.U32 R4, RZ, RZ, R16 ;  /* 0x000000ffff047224 */ /* 0x000fce00078e0010 */
[----:B------:R-:W-:-:S07]  /*01a0*/  LEPC R20, `(.L_x_1) ;  /* 0x000000001014794e */ /* 0x000fce0000000000 */
[----:B-1----:R-:W-:Y:S05]  /*01b0*/  CALL.ABS.NOINC R6 ;  /* 0x0000000006007343 */ /* 0x002fea0003c00000 */
.L_x_1:
[----:B------:R-:W0:Y:S01]  /*01c0*/  LDC R9, c[0x0][0x38c] ;  /* 0x0000e300ff097b82 */ /* 0x000e220000000800 */
[----:B------:R1:W-:Y:S01]  /*01d0*/  STL.64 [R1+0x8], RZ ;  /* 0x000008ff01007387 */ /* 0x0003e20000100a00 */
[----:B------:R-:W-:Y:S01]  /*01e0*/  ISETP.GE.AND P0, PT, R26, 0x1, PT ;  /* 0x000000011a00780c */ /* 0x000fe20003f06270 */
[----:B------:R-:W-:Y:S02]  /*01f0*/  IMAD.MOV.U32 R16, RZ, RZ, R4 ;  /* 0x000000ffff107224 */ /* 0x000fe400078e0004 */
[----:B------:R-:W-:-:S03]  /*0200*/  IMAD.MOV.U32 R17, RZ, RZ, R5 ;  /* 0x000000ffff117224 */ /* 0x000fc600078e0005 */
[----:B------:R-:W0:Y:S08]  /*0210*/  LDC.64 R6, c[0x0][0x390] ;  /* 0x0000e400ff067b82 */ /* 0x000e300000000a00 */
[----:B------:R-:W2:Y:S01]  /*0220*/  LDC.64 R10, c[0x0][0x358] ;  /* 0x0000d600ff0a7b82 */ /* 0x000ea20000000a00 */
[----:B0-----:R-:W-:Y:S01]  /*0230*/  IMAD R7, R9, R6, R7 ;  /* 0x0000000609077224 */ /* 0x001fe200078e0207 */
[----:B-1----:R-:W-:Y:S06]  /*0240*/  @!P0 BRA `(.L_x_2) ;  /* 0x0000000800308947 */ /* 0x002fec0003800000 */
[C---:B------:R-:W-:Y:S01]  /*0250*/  ISETP.GE.U32.AND P1, PT, R26.reuse, 0x8, PT ;  /* 0x000000081a00780c */ /* 0x040fe20003f26070 */
[----:B------:R-:W-:Y:S01]  /*0260*/  IMAD.MOV.U32 R3, RZ, RZ, RZ ;  /* 0x000000ffff037224 */ /* 0x000fe200078e00ff */
[----:B------:R-:W-:-:S04]  /*0270*/  LOP3.LUT R14, R26, 0x7, RZ, 0xc0, !PT ;  /* 0x000000071a0e7812 */ /* 0x000fc800078ec0ff */
[----:B------:R-:W-:-:S07]  /*0280*/  ISETP.NE.AND P0, PT, R14, RZ, PT ;  /* 0x000000ff0e00720c */ /* 0x000fce0003f05270 */
[----:B------:R-:W-:Y:S06]  /*0290*/  @!P1 BRA `(.L_x_3) ;  /* 0x0000000400109947 */ /* 0x000fec0003800000 */
[----:B------:R-:W-:Y:S01]  /*02a0*/  IADD3 R8, P1, PT, R18, 0x10, RZ ;  /* 0x0000001012087810 */ /* 0x000fe20007f3e0ff */
[----:B------:R-:W-:Y:S01]  /*02b0*/  BSSY.RECONVERGENT B0, `(.L_x_3) ;  /* 0x0000042000007945 */ /* 0x000fe20003800200 */
[----:B------:R-:W-:Y:S02]  /*02c0*/  IADD3 R6, P2, PT, R16, 0x10, RZ ;  /* 0x0000001010067810 */ /* 0x000fe40007f5e0ff */
[----:B------:R-:W-:Y:S01]  /*02d0*/  LOP3.LUT R3, R26, 0x7ffffff8, RZ, 0xc0, !PT ;  /* 0x7ffffff81a037812 */ /* 0x000fe200078ec0ff */
[----:B------:R-:W-:Y:S02]  /*02e0*/  IMAD.X R21, RZ, RZ, R19, P1 ;  /* 0x000000ffff157224 */ /* 0x000fe400008e0613 */
[----:B------:R-:W-:Y:S02]  /*02f0*/  IMAD.X R15, RZ, RZ, R17, P2 ;  /* 0x000000ffff0f7224 */ /* 0x000fe400010e0611 */
[----:B------:R-:W-:-:S07]  /*0300*/  IMAD.MOV R0, RZ, RZ, -R3 ;  /* 0x000000ffff007224 */ /* 0x000fce00078e0a03 */
.L_x_4:
[C---:B--2---:R-:W-:Y:S01]  /*0310*/  R2UR UR4, R10.reuse ;  /* 0x000000000a0472ca */ /* 0x044fe200000e0000 */
[----:B0-----:R-:W-:Y:S01]  /*0320*/  IMAD.MOV.U32 R4, RZ, RZ, R8 ;  /* 0x000000ffff047224 */ /* 0x001fe200078e0008 */
[C---:B------:R-:W-:Y:S01]  /*0330*/  R2UR UR5, R11.reuse ;  /* 0x000000000b0572ca */ /* 0x040fe200000e0000 */
[----:B------:R-:W-:Y:S01]  /*0340*/  IMAD.MOV.U32 R5, RZ, RZ, R21 ;  /* 0x000000ffff057224 */ /* 0x000fe200078e0015 */
[C---:B------:R-:W-:Y:S01]  /*0350*/  R2UR UR6, R10.reuse ;  /* 0x000000000a0672ca */ /* 0x040fe200000e0000 */
[----:B------:R-:W-:Y:S01]  /*0360*/  IMAD.MOV.U32 R27, RZ, RZ, -0x1 ;  /* 0xffffffffff1b7424 */ /* 0x000fe200078e00ff */
[C---:B------:R-:W-:Y:S01]  /*0370*/  R2UR UR7, R11.reuse ;  /* 0x000000000b0772ca */ /* 0x040fe200000e0000 */
[----:B------:R-:W-:Y:S01]  /*0380*/  IMAD.MOV.U32 R12, RZ, RZ, R6 ;  /* 0x000000ffff0c7224 */ /* 0x000fe200078e0006 */
[----:B------:R-:W-:Y:S01]  /*0390*/  R2UR UR8, R10 ;  /* 0x000000000a0872ca */ /* 0x000fe200000e0000 */
[----:B------:R-:W-:Y:S01]  /*03a0*/  IMAD.MOV.U32 R13, RZ, RZ, R15 ;  /* 0x000000ffff0d7224 */ /* 0x000fe200078e000f */
[----:B------:R-:W-:Y:S01]  /*03b0*/  R2UR UR9, R11 ;  /* 0x000000000b0972ca */ /* 0x000fe200000e0000 */
[----:B------:R-:W-:Y:S01]  /*03c0*/  VIADD R0, R0, 0x8 ;  /* 0x0000000800007836 */ /* 0x000fe20000000000 */
[----:B------:R-:W-:-:S02]  /*03d0*/  R2UR UR10, R10 ;  /* 0x000000000a0a72ca */ /* 0x000fc400000e0000 */
[C---:B------:R-:W-:Y:S01]  /*03e0*/  R2UR UR11, R11.reuse ;  /* 0x000000000b0b72ca */ /* 0x040fe200000e0000 */
[----:B------:R0:W-:Y:S01]  /*03f0*/  ST.E desc[UR4][R4.64+-0x10], R27 ;  /* 0xfffff01b04007985 */ /* 0x0001e2000c101904 */
[C---:B------:R-:W-:Y:S02]  /*0400*/  R2UR UR12, R10.reuse ;  /* 0x000000000a0c72ca */ /* 0x040fe400000e0000 */
[C---:B------:R-:W-:Y:S01]  /*0410*/  R2UR UR13, R11.reuse ;  /* 0x000000000b0d72ca */ /* 0x040fe200000e0000 */
[----:B------:R0:W-:Y:S01]  /*0420*/  ST.E desc[UR6][R12.64+-0x10], R27 ;  /* 0xfffff01b0c007985 */ /* 0x0001e2000c101906 */
[C---:B------:R-:W-:Y:S02]  /*0430*/  R2UR UR14, R10.reuse ;  /* 0x000000000a0e72ca */ /* 0x040fe400000e0000 */
[----:B------:R-:W-:Y:S01]  /*0440*/  R2UR UR15, R11 ;  /* 0x000000000b0f72ca */ /* 0x000fe200000e0000 */
[----:B------:R0:W-:Y:S01]  /*0450*/  ST.E desc[UR8][R4.64+-0xc], R27 ;  /* 0xfffff41b04007985 */ /* 0x0001e2000c101908 */
        /* <DEDUP_REMOVED lines=28> */
[----:B------:R-:W-:Y:S01]  /*0620*/  R2UR UR35, R11 ;  /* 0x000000000b2372ca */ /* 0x000fe200000e0000 */
[----:B------:R0:W-:Y:S01]  /*0630*/  ST.E desc[UR28][R4.64+0x8], R27 ;  /* 0x0000081b04007985 */ /* 0x0001e2000c10191c */
[----:B------:R-:W-:Y:S02]  /*0640*/  ISETP.NE.AND P1, PT, R0, RZ, PT ;  /* 0x000000ff0000720c */ /* 0x000fe40003f25270 */
[----:B------:R-:W-:Y:S01]  /*0650*/  IADD3 R8, P2, PT, R4, 0x20, RZ ;  /* 0x0000002004087810 */ /* 0x000fe20007f5e0ff */
[----:B------:R0:W-:Y:S01]  /*0660*/  ST.E desc[UR30][R12.64+0x8], R27 ;  /* 0x0000081b0c007985 */ /* 0x0001e2000c10191e */
[----:B------:R-:W-:-:S03]  /*0670*/  IADD3 R6, P3, PT, R12, 0x20, RZ ;  /* 0x000000200c067810 */ /* 0x000fc60007f7e0ff */
[----:B------:R0:W-:Y:S01]  /*0680*/  ST.E desc[UR32][R4.64+0xc], R27 ;  /* 0x00000c1b04007985 */ /* 0x0001e2000c101920 */
[----:B------:R-:W-:Y:S02]  /*0690*/  IMAD.X R21, RZ, RZ, R5, P2 ;  /* 0x000000ffff157224 */ /* 0x000fe400010e0605 */
[----:B------:R-:W-:Y:S01]  /*06a0*/  IMAD.X R15, RZ, RZ, R13, P3 ;  /* 0x000000ffff0f7224 */ /* 0x000fe200018e060d */
[----:B------:R0:W-:Y:S02]  /*06b0*/  ST.E desc[UR34][R12.64+0xc], R27 ;  /* 0x00000c1b0c007985 */ /* 0x0001e4000c101922 */
[----:B------:R-:W-:Y:S05]  /*06c0*/  @P1 BRA `(.L_x_4) ;  /* 0xfffffffc00101947 */ /* 0x000fea000383ffff */
[----:B------:R-:W-:Y:S05]  /*06d0*/  BSYNC.RECONVERGENT B0 ;  /* 0x0000000000007941 */ /* 0x000fea0003800200 */
.L_x_3:
[----:B------:R-:W-:Y:S05]  /*06e0*/  @!P0 BRA `(.L_x_2) ;  /* 0x0000000400088947 */ /* 0x000fea0003800000 */
[----:B------:R-:W-:Y:S02]  /*06f0*/  ISETP.GE.U32.AND P0, PT, R14, 0x4, PT ;  /* 0x000000040e00780c */ /* 0x000fe40003f06070 */
[----:B------:R-:W-:-:S04]  /*0700*/  LOP3.LUT R0, R26, 0x3, RZ, 0xc0, !PT ;  /* 0x000000031a007812 */ /* 0x000fc800078ec0ff */
[----:B------:R-:W-:-:S07]  /*0710*/  ISETP.NE.AND P1, PT, R0, RZ, PT ;  /* 0x000000ff0000720c */ /* 0x000fce0003f25270 */
[----:B------:R-:W-:Y:S06]  /*0720*/  @!P0 BRA `(.L_x_5) ;  /* 0x0000000000708947 */ /* 0x000fec0003800000 */
[C---:B--2---:R-:W-:Y:S01]  /*0730*/  R2UR UR4, R10.reuse ;  /* 0x000000000a0472ca */ /* 0x044fe200000e0000 */
[----:B------:R-:W-:Y:S01]  /*0740*/  IMAD.MOV.U32 R15, RZ, RZ, -0x1 ;  /* 0xffffffffff0f7424 */ /* 0x000fe200078e00ff */
[----:B------:R-:W-:Y:S01]  /*0750*/  R2UR UR5, R11 ;  /* 0x000000000b0572ca */ /* 0x000fe200000e0000 */
[----:B0-----:R-:W-:Y:S01]  /*0760*/  IMAD.WIDE.U32 R4, R3, 0x4, R18 ;  /* 0x0000000403047825 */ /* 0x001fe200078e0012 */
[C---:B------:R-:W-:Y:S02]  /*0770*/  R2UR UR6, R10.reuse ;  /* 0x000000000a0672ca */ /* 0x040fe400000e0000 */
[----:B------:R-:W-:Y:S01]  /*0780*/  R2UR UR7, R11 ;  /* 0x000000000b0772ca */ /* 0x000fe200000e0000 */
[----:B------:R-:W-:Y:S01]  /*0790*/  IMAD.WIDE.U32 R12, R3, 0x4, R16 ;  /* 0x00000004030c7825 */ /* 0x000fe200078e0010 */
[C---:B------:R-:W-:Y:S02]  /*07a0*/  R2UR UR8, R10.reuse ;  /* 0x000000000a0872ca */ /* 0x040fe400000e0000 */
        /* <DEDUP_REMOVED lines=14> */
[----:B------:R-:W-:Y:S02]  /*0890*/  R2UR UR18, R10 ;  /* 0x000000000a1272ca */ /* 0x000fe400000e0000 */
[----:B------:R-:W-:Y:S01]  /*08a0*/  R2UR UR19, R11 ;  /* 0x000000000b1372ca */ /* 0x000fe200000e0000 */
[----:B------:R1:W-:Y:S04]  /*08b0*/  ST.E desc[UR12][R4.64+0x8], R15 ;  /* 0x0000080f04007985 */ /* 0x0003e8000c10190c */
[----:B------:R1:W-:Y:S04]  /*08c0*/  ST.E desc[UR14][R12.64+0x8], R15 ;  /* 0x0000080f0c007985 */ /* 0x0003e8000c10190e */
[----:B------:R1:W-:Y:S04]  /*08d0*/  ST.E desc[UR16][R4.64+0xc], R15 ;  /* 0x00000c0f04007985 */ /* 0x0003e8000c101910 */
[----:B------:R1:W-:Y:S02]  /*08e0*/  ST.E desc[UR18][R12.64+0xc], R15 ;  /* 0x00000c0f0c007985 */ /* 0x0003e4000c101912 */
.L_x_5:
[----:B------:R-:W-:Y:S05]  /*08f0*/  @!P1 BRA `(.L_x_2) ;  /* 0x0000000000849947 */ /* 0x000fea0003800000 */
[----:B------:R-:W-:Y:S02]  /*0900*/  LOP3.LUT R26, R26, 0x1, RZ, 0xc0, !PT ;  /* 0x000000011a1a7812 */ /* 0x000fe400078ec0ff */
[----:B------:R-:W-:Y:S02]  /*0910*/  ISETP.NE.AND P0, PT, R0, 0x1, PT ;  /* 0x000000010000780c */ /* 0x000fe40003f05270 */
[----:B------:R-:W-:-:S13]  /*0920*/  ISETP.NE.U32.AND P1, PT, R26, 0x1, PT ;  /* 0x000000011a00780c */ /* 0x000fda0003f25070 */
[C---:B--2---:R-:W-:Y:S01]  /*0930*/  @!P1 R2UR UR12, R10.reuse ;  /* 0x000000000a0c92ca */ /* 0x044fe200000e0000 */
[----:B0-----:R-:W-:Y:S01]  /*0940*/  @!P1 IMAD.MOV.U32 R27, RZ, RZ, -0x1 ;  /* 0xffffffffff1b9424 */ /* 0x001fe200078e00ff */
[C---:B------:R-:W-:Y:S01]  /*0950*/  @!P1 R2UR UR13, R11.reuse ;  /* 0x000000000b0d92ca */ /* 0x040fe200000e0000 */
[----:B------:R-:W-:Y:S01]  /*0960*/  @!P1 IMAD.MOV.U32 R14, RZ, RZ, R16 ;  /* 0x000000ffff0e9224 */ /* 0x000fe200078e0010 */
[----:B------:R-:W-:Y:S01]  /*0970*/  @!P1 R2UR UR14, R10 ;  /* 0x000000000a0e92ca */ /* 0x000fe200000e0000 */
[----:B-1----:R-:W-:Y:S01]  /*0980*/  @!P1 IMAD.MOV.U32 R15, RZ, RZ, R17 ;  /* 0x000000ffff0f9224 */ /* 0x002fe200078e0011 */
[----:B------:R-:W-:Y:S01]  /*0990*/  @!P1 R2UR UR15, R11 ;  /* 0x000000000b0f92ca */ /* 0x000fe200000e0000 */
[----:B------:R-:W-:-:S14]  /*09a0*/  @!P0 BRA `(.L_x_6) ;  /* 0x0000000000488947 */ /* 0x000fdc0003800000 */
[C---:B------:R-:W-:Y:S01]  /*09b0*/  R2UR UR4, R10.reuse ;  /* 0x000000000a0472ca */ /* 0x040fe200000e0000 */
[----:B------:R-:W-:Y:S01]  /*09c0*/  IMAD.MOV.U32 R12, RZ, RZ, R16 ;  /* 0x000000ffff0c7224 */ /* 0x000fe200078e0010 */
[C---:B------:R-:W-:Y:S01]  /*09d0*/  R2UR UR5, R11.reuse ;  /* 0x000000000b0572ca */ /* 0x040fe200000e0000 */
[----:B------:R-:W-:Y:S01]  /*09e0*/  IMAD.MOV.U32 R13, RZ, RZ, R17 ;  /* 0x000000ffff0d7224 */ /* 0x000fe200078e0011 */
[C---:B------:R-:W-:Y:S01]  /*09f0*/  R2UR UR6, R10.reuse ;  /* 0x000000000a0672ca */ /* 0x040fe200000e0000 */
[----:B------:R-:W-:Y:S01]  /*0a00*/  IMAD.MOV.U32 R21, RZ, RZ, -0x1 ;  /* 0xffffffffff157424 */ /* 0x000fe200078e00ff */
[----:B------:R-:W-:Y:S01]  /*0a10*/  R2UR UR7, R11 ;  /* 0x000000000b0772ca */ /* 0x000fe200000e0000 */
[----:B------:R-:W-:Y:S01]  /*0a20*/  IMAD.WIDE.U32 R4, R3, 0x4, R18 ;  /* 0x0000000403047825 */ /* 0x000fe200078e0012 */
[C---:B------:R-:W-:Y:S02]  /*0a30*/  R2UR UR8, R10.reuse ;  /* 0x000000000a0872ca */ /* 0x040fe400000e0000 */
[----:B------:R-:W-:Y:S01]  /*0a40*/  R2UR UR9, R11 ;  /* 0x000000000b0972ca */ /* 0x000fe200000e0000 */
[----:B------:R-:W-:Y:S01]  /*0a50*/  IMAD.WIDE.U32 R12, R3, 0x4, R12 ;  /* 0x00000004030c7825 */ /* 0x000fe200078e000c */
[----:B------:R-:W-:-:S02]  /*0a60*/  R2UR UR10, R10 ;  /* 0x000000000a0a72ca */ /* 0x000fc400000e0000 */
[----:B------:R-:W-:Y:S01]  /*0a70*/  R2UR UR11, R11 ;  /* 0x000000000b0b72ca */ /* 0x000fe200000e0000 */
[----:B------:R0:W-:Y:S01]  /*0a80*/  ST.E desc[UR4][R4.64], R21 ;  /* 0x0000001504007985 */ /* 0x0001e2000c101904 */
[----:B------:R-:W-:-:S03]  /*0a90*/  VIADD R3, R3, 0x2 ;  /* 0x0000000203037836 */ /* 0x000fc60000000000 */
[----:B------:R0:W-:Y:S04]  /*0aa0*/  ST.E desc[UR6][R12.64], R21 ;  /* 0x000000150c007985 */ /* 0x0001e8000c101906 */
[----:B------:R0:W-:Y:S04]  /*0ab0*/  ST.E desc[UR8][R4.64+0x4], R21 ;  /* 0x0000041504007985 */ /* 0x0001e8000c101908 */
[----:B------:R0:W-:Y:S02]  /*0ac0*/  ST.E desc[UR10][R12.64+0x4], R21 ;  /* 0x000004150c007985 */ /* 0x0001e4000c10190a */
.L_x_6:
[----:B0-----:R-:W-:-:S04]  /*0ad0*/  @!P1 IMAD.WIDE.U32 R4, R3, 0x4, R18 ;  /* 0x0000000403049825 */ /* 0x001fc800078e0012 */
[----:B------:R-:W-:Y:S01]  /*0ae0*/  @!P1 IMAD.WIDE.U32 R12, R3, 0x4, R14 ;  /* 0x00000004030c9825 */ /* 0x000fe200078e000e */
[----:B------:R3:W-:Y:S04]  /*0af0*/  @!P1 ST.E desc[UR12][R4.64], R27 ;  /* 0x0000001b04009985 */ /* 0x0007e8000c10190c */
[----:B------:R3:W-:Y:S02]  /*0b00*/  @!P1 ST.E desc[UR14][R12.64], R27 ;  /* 0x0000001b0c009985 */ /* 0x0007e4000c10190e */
.L_x_2:
[----:B------:R-:W4:Y:S01]  /*0b10*/  LDCU.64 UR4, c[0x0][0x380] ;  /* 0x00007000ff0477ac */ /* 0x000f220008000a00 */
[C---:B--2---:R-:W-:Y:S02]  /*0b20*/  R2UR UR6, R10.reuse ;  /* 0x000000000a0672ca */ /* 0x044fe400000e0000 */
[C---:B------:R-:W-:Y:S02]  /*0b30*/  R2UR UR7, R11.reuse ;  /* 0x000000000b0772ca */ /* 0x040fe400000e0000 */
[----:B------:R-:W-:Y:S02]  /*0b40*/  R2UR UR8, R10 ;  /* 0x000000000a0872ca */ /* 0x000fe400000e0000 */
[----:B------:R-:W-:Y:S02]  /*0b50*/  R2UR UR9, R11 ;  /* 0x000000000b0972ca */ /* 0x000fe400000e0000 */
[----:B----4-:R-:W-:Y:S02]  /*0b60*/  IADD3 R10, P1, PT, R24, UR4, RZ ;  /* 0x00000004180a7c10 */ /* 0x010fe4000ff3e0ff */
[----:B01-3--:R-:W-:-:S02]  /*0b70*/  IADD3 R4, P0, PT, R7, UR4, RZ ;  /* 0x0000000407047c10 */ /* 0x00bfc4000ff1e0ff */
[----:B------:R-:W-:Y:S02]  /*0b80*/  LEA.HI.X.SX32 R11, R24, UR5, 0x1, P1 ;  /* 0x00000005180b7c11 */ /* 0x000fe400088f0eff */
[----:B------:R-:W-:-:S05]  /*0b90*/  LEA.HI.X.SX32 R5, R7, UR5, 0x1, P0 ;  /* 0x0000000507057c11 */ /* 0x000fca00080f0eff */
[----:B------:R-:W2:Y:S04]  /*0ba0*/  LDG.E.U8 R11, desc[UR8][R10.64] ;  /* 0x000000080a0b7981 */ /* 0x000ea8000c1e1100 */
[----:B------:R-:W2:Y:S01]  /*0bb0*/  LDG.E.U8 R4, desc[UR6][R4.64] ;  /* 0x0000000604047981 */ /* 0x000ea2000c1e1100 */
[----:B------:R-:W-:Y:S01]  /*0bc0*/  BSSY.RECONVERGENT B6, `(.L_x_7) ;  /* 0x0000014000067945 */ /* 0x000fe20003800200 */
[----:B--2---:R-:W-:-:S13]  /*0bd0*/  ISETP.NE.AND P0, PT, R4, R11, PT ;  /* 0x0000000b0400720c */ /* 0x004fda0003f05270 */
[----:B------:R-:W-:Y:S05]  /*0be0*/  @P0 BRA `(.L_x_8) ;  /* 0x0000000000440947 */ /* 0x000fea0003800000 */
[----:B------:R-:W0:Y:S01]  /*0bf0*/  LDC R8, c[0x0][0x388] ;  /* 0x0000e200ff087b82 */ /* 0x000e220000000800 */
[----:B------:R-:W1:Y:S01]  /*0c00*/  LDCU.64 UR4, c[0x0][0x380] ;  /* 0x00007000ff0477ac */ /* 0x000e620008000a00 */
[----:B------:R-:W-:Y:S01]  /*0c10*/  IMAD.MOV.U32 R12, RZ, RZ, R18 ;  /* 0x000000ffff0c7224 */ /* 0x000fe200078e0012 */
[----:B------:R-:W-:Y:S01]  /*0c20*/  MOV R20, 0xd00 ;  /* 0x00000d0000147802 */ /* 0x000fe20000000f00 */
[----:B------:R-:W-:Y:S02]  /*0c30*/  IMAD.MOV.U32 R13, RZ, RZ, R19 ;  /* 0x000000ffff0d7224 */ /* 0x000fe400078e0013 */
[----:B------:R-:W-:Y:S02]  /*0c40*/  IMAD.MOV.U32 R6, RZ, RZ, R24 ;  /* 0x000000ffff067224 */ /* 0x000fe400078e0018 */
[----:B------:R-:W-:Y:S02]  /*0c50*/  IMAD.MOV.U32 R10, RZ, RZ, R2 ;  /* 0x000000ffff0a7224 */ /* 0x000fe400078e0002 */
[----:B------:R-:W-:-:S02]  /*0c60*/  IMAD.MOV.U32 R11, RZ, RZ, R22 ;  /* 0x000000ffff0b7224 */ /* 0x000fc400078e0016 */
[----:B------:R-:W-:Y:S02]  /*0c70*/  IMAD.MOV.U32 R14, RZ, RZ, R23 ;  /* 0x000000ffff0e7224 */ /* 0x000fe400078e0017 */
[----:B------:R-:W-:Y:S02]  /*0c80*/  IMAD.MOV.U32 R15, RZ, RZ, R25 ;  /* 0x000000ffff0f7224 */ /* 0x000fe400078e0019 */
[----:B------:R-:W-:Y:S02]  /*0c90*/  IMAD.MOV.U32 R21, RZ, RZ, 0x0 ;  /* 0x00000000ff157424 */ /* 0x000fe400078e00ff */
[----:B-1----:R-:W-:Y:S02]  /*0ca0*/  IMAD.U32 R4, RZ, RZ, UR4 ;  /* 0x00000004ff047e24 */ /* 0x002fe4000f8e00ff */
[----:B------:R-:W-:Y:S01]  /*0cb0*/  IMAD.U32 R5, RZ, RZ, UR5 ;  /* 0x00000005ff057e24 */ /* 0x000fe2000f8e00ff */
[----:B0-----:R0:W-:Y:S02]  /*0cc0*/  STL.64 [R1], R8 ;  /* 0x0000000801007387 */ /* 0x0011e40000100a00 */
[----:B0-----:R-:W-:-:S02]  /*0cd0*/  IMAD.MOV.U32 R8, RZ, RZ, R16 ;  /* 0x000000ffff087224 */ /* 0x001fc400078e0010 */
[----:B------:R-:W-:-:S07]  /*0ce0*/  IMAD.MOV.U32 R9, RZ, RZ, R17 ;  /* 0x000000ffff097224 */ /* 0x000fce00078e0011 */
[----:B------:R-:W-:Y:S05]  /*0cf0*/  CALL.REL.NOINC `($_Z17encontrar_caminosPciiii$_Z13buscar_caminoPciiPiS0_S0_S0_ii) ;  /* 0x0000000000207944 */ /* 0x000fea0003c00000 */
.L_x_8:
[----:B------:R-:W-:Y:S05]  /*0d00*/  BSYNC.RECONVERGENT B6 ;  /* 0x0000000000067941 */ /* 0x000fea0003800200 */
.L_x_7:
[----:B------:R-:W-:Y:S01]  /*0d10*/  MOV R0, 0x8 ;  /* 0x0000000800007802 */ /* 0x000fe20000000f00 */
[----:B------:R-:W-:Y:S02]  /*0d20*/  IMAD.MOV.U32 R4, RZ, RZ, R16 ;  /* 0x000000ffff047224 */ /* 0x000fe400078e0010 */
[----:B------:R-:W-:Y:S01]  /*0d30*/  IMAD.MOV.U32 R5, RZ, RZ, R17 ;  /* 0x000000ffff057224 */ /* 0x000fe200078e0011 */
[----:B------:R0:W1:Y:S06]  /*0d40*/  LDC.64 R2, c[0x4][R0] ;  /* 0x0100000000027b82 */ /* 0x00006c0000000a00 */
[----:B------:R-:W-:-:S07]  /*0d50*/  LEPC R20, `(.L_x_9) ;  /* 0x000000001014794e */ /* 0x000fce0000000000 */
[----:B01----:R-:W-:Y:S05]  /*0d60*/  CALL.ABS.NOINC R2 ;  /* 0x0000000002007343 */ /* 0x003fea0003c00000 */
.L_x_9:
[----:B------:R-:W-:Y:S05]  /*0d70*/  EXIT ;  /* 0x000000000000794d */ /* 0x000fea0003800000 */
        .type           $_Z17encontrar_caminosPciiii$_Z13buscar_caminoPciiPiS0_S0_S0_ii,@function
        .size           $_Z17encontrar_caminosPciiii$_Z13buscar_caminoPciiPiS0_S0_S0_ii,(.L_x_131 - $_Z17encontrar_caminosPciiii$_Z13buscar_caminoPciiPiS0_S0_S0_ii)
$_Z17encontrar_caminosPciiii$_Z13buscar_caminoPciiPiS0_S0_S0_ii:
[----:B------:R-:W-:-:S05]  /*0d80*/  VIADD R1, R1, 0xffffff90 ;  /* 0xffffff9001017836 */ /* 0x000fca0000000000 */
[----:B------:R-:W-:Y:S04]  /*0d90*/  STL [R1+0x68], R47 ;  /* 0x0000682f01007387 */ /* 0x000fe80000100800 */
        /* <DEDUP_REMOVED lines=10> */
[----:B------:R0:W-:Y:S04]  /*0e40*/  STL [R1+0x48], R31 ;  /* 0x0000481f01007387 */ /* 0x0001e80000100800 */
[----:B------:R1:W-:Y:S04]  /*0e50*/  STL [R1+0x44], R30 ;  /* 0x0000441e01007387 */ /* 0x0003e80000100800 */
[----:B------:R2:W-:Y:S01]  /*0e60*/  STL [R1+0x60], R45 ;  /* 0x0000602d01007387 */ /* 0x0005e20000100800 */
[----:B0-----:R-:W0:Y:S05]  /*0e70*/  BMOV.32.CLEAR R31, B7 ;  /* 0x00000000071f7355 */ /* 0x001e2a0000100000 */
[----:B-1----:R-:W1:Y:S05]  /*0e80*/  BMOV.32.CLEAR R30, B6 ;  /* 0x00000000061e7355 */ /* 0x002e6a0000100000 */
[----:B------:R-:W-:Y:S01]  /*0e90*/  BSSY.RECONVERGENT B7, `(.L_x_10) ;  /* 0x0000622000077945 */ /* 0x000fe20003800200 */
[----:B------:R3:W-:Y:S01]  /*0ea0*/  STL [R1+0x5c], R44 ;  /* 0x00005c2c01007387 */ /* 0x0007e20000100800 */
[----:B--2---:R-:W-:-:S03]  /*0eb0*/  IMAD.MOV.U32 R45, RZ, RZ, R13 ;  /* 0x000000ffff2d7224 */ /* 0x004fc600078e000d */
[----:B------:R2:W-:Y:S04]  /*0ec0*/  STL [R1+0x58], R39 ;  /* 0x0000582701007387 */ /* 0x0005e80000100800 */
[----:B------:R4:W-:Y:S01]  /*0ed0*/  STL [R1+0x54], R38 ;  /* 0x0000542601007387 */ /* 0x0009e20000100800 */
[----:B---3--:R-:W-:-:S03]  /*0ee0*/  IMAD.MOV.U32 R44, RZ, RZ, R12 ;  /* 0x000000ffff2c7224 */ /* 0x008fc600078e000c */
[----:B------:R3:W-:Y:S01]  /*0ef0*/  STL [R1+0x40], R29 ;  /* 0x0000401d01007387 */ /* 0x0007e20000100800 */
[----:B--2---:R-:W-:-:S03]  /*0f00*/  IMAD.MOV.U32 R39, RZ, RZ, R9 ;  /* 0x000000ffff277224 */ /* 0x004fc600078e0009 */
[----:B------:R2:W-:Y:S01]  /*0f10*/  STL [R1+0x3c], R28 ;  /* 0x00003c1c01007387 */ /* 0x0005e20000100800 */
[----:B----4-:R-:W-:-:S03]  /*0f20*/  IMAD.MOV.U32 R38, RZ, RZ, R8 ;  /* 0x000000ffff267224 */ /* 0x010fc600078e0008 */
        /* <DEDUP_REMOVED lines=11> */
[----:B----4-:R-:W-:Y:S02]  /*0fe0*/  IMAD.MOV.U32 R24, RZ, RZ, R11 ;  /* 0x000000ffff187224 */ /* 0x010fe400078e000b */
[----:B---3--:R-:W-:Y:S02]  /*0ff0*/  IMAD.MOV.U32 R23, RZ, RZ, R14 ;  /* 0x000000ffff177224 */ /* 0x008fe400078e000e */
[----:B--2---:R-:W-:Y:S01]  /*1000*/  IMAD.MOV.U32 R22, RZ, RZ, R15 ;  /* 0x000000ffff167224 */ /* 0x004fe200078e000f */
[----:B------:R2:W5:Y:S01]  /*1010*/  LDL R17, [R1+0x74] ;  /* 0x0000740001117983 */ /* 0x0005620000100800 */
[----:B------:R-:W3:Y:S01]  /*1020*/  LDCU UR4, c[0x0][0x2f8] ;  /* 0x00005f00ff0477ac */ /* 0x000ee20008000800 */
[----:B------:R-:W-:Y:S02]  /*1030*/  ISETP.NE.AND P0, PT, R28, R26, PT ;  /* 0x0000001a1c00720c */ /* 0x000fe40003f05270 */
[----:B------:R2:W5:Y:S01]  /*1040*/  LDL R16, [R1+0x70] ;  /* 0x0000700001107983 */ /* 0x0005620000100800 */
[----:B---3--:R-:W-:-:S02]  /*1050*/  VIADD R0, R23, -UR4 ;  /* 0x8000000417007c36 */ /* 0x008fc40008000000 */
[----:B------:R-:W-:-:S08]  /*1060*/  VIADD R19, R25, -UR4 ;  /* 0x8000000419137c36 */ /* 0x000fd00008000000 */
[----:B012---:R-:W-:Y:S05]  /*1070*/  @!P0 BRA `(.L_x_11) ;  /* 0x00000060000c8947 */ /* 0x007fea0003800000 */
[----:B------:R-:W2:Y:S01]  /*1080*/  LDL R3, [R19] ;  /* 0x0000000013037983 */ /* 0x000ea20000100800 */
[-C--:B-----5:R-:W-:Y:S01]  /*1090*/  IABS R6, R17.reuse ;  /* 0x0000001100067213 */ /* 0x0a0fe20000000000 */
[C---:B------:R-:W-:Y:S01]  /*10a0*/  VIADD R10, R28.reuse, 0x1 ;  /* 0x000000011c0a7836 */ /* 0x040fe20000000000 */
[----:B------:R-:W-:Y:S01]  /*10b0*/  IABS R8, R28 ;  /* 0x0000001c00087213 */ /* 0x000fe20000000000 */
[----:B------:R-:W-:Y:S01]  /*10c0*/  VIADD R18, R28, 0xffffffff ;  /* 0xffffffff1c127836 */ /* 0x000fe20000000000 */
[----:B------:R-:W0:Y:S01]  /*10d0*/  I2F.RP R2, R6 ;  /* 0x0000000600027306 */ /* 0x000e220000209400 */
[----:B------:R-:W-:Y:S01]  /*10e0*/  IABS R9, R17 ;  /* 0x0000001100097213 */ /* 0x000fe20000000000 */
[----:B------:R-:W-:Y:S01]  /*10f0*/  BSSY.RECONVERGENT B6, `(.L_x_12) ;  /* 0x000013f000067945 */ /* 0x000fe20003800200 */
[----:B------:R-:W-:-:S03]  /*1100*/  IABS R11, R10 ;  /* 0x0000000a000b7213 */ /* 0x000fc60000000000 */
[----:B------:R-:W-:Y:S02]  /*1110*/  BSSY.RELIABLE B0, `(.L_x_13) ;  /* 0x000011e000007945 */ /* 0x000fe40003800100 */
[----:B0-----:R-:W0:Y:S02]  /*1120*/  MUFU.RCP R2, R2 ;  /* 0x0000000200027308 */ /* 0x001e240000001000 */
[----:B0-----:R-:W-:-:S06]  /*1130*/  VIADD R4, R2, 0xffffffe ;  /* 0x0ffffffe02047836 */ /* 0x001fcc0000000000 */
[----:B------:R0:W1:Y:S02]  /*1140*/  F2I.FTZ.U32.TRUNC.NTZ R5, R4 ;  /* 0x0000000400057305 */ /* 0x000064000021f000 */
[----:B0-----:R-:W-:Y:S02]  /*1150*/  IMAD.MOV.U32 R4, RZ, RZ, RZ ;  /* 0x000000ffff047224 */ /* 0x001fe400078e00ff */
[----:B-1----:R-:W-:-:S04]  /*1160*/  IMAD.MOV R7, RZ, RZ, -R5 ;  /* 0x000000ffff077224 */ /* 0x002fc800078e0a05 */
[----:B------:R-:W-:-:S04]  /*1170*/  IMAD R7, R7, R6, RZ ;  /* 0x0000000607077224 */ /* 0x000fc800078e02ff */
[----:B------:R-:W-:-:S04]  /*1180*/  IMAD.HI.U32 R5, R5, R7, R4 ;  /* 0x0000000705057227 */ /* 0x000fc800078e0004 */
[----:B------:R-:W-:Y:S02]  /*1190*/  IMAD.MOV.U32 R4, RZ, RZ, R8 ;  /* 0x000000ffff047224 */ /* 0x000fe400078e0008 */
[----:B------:R-:W-:Y:S02]  /*11a0*/  IMAD.MOV.U32 R8, RZ, RZ, R11 ;  /* 0x000000ffff087224 */ /* 0x000fe400078e000b */
[----:B------:R-:W-:-:S04]  /*11b0*/  IMAD.HI.U32 R2, R5, R4, RZ ;  /* 0x0000000405027227 */ /* 0x000fc800078e00ff */
[----:B------:R-:W-:Y:S02]  /*11c0*/  IMAD.MOV R7, RZ, RZ, -R9 ;  /* 0x000000ffff077224 */ /* 0x000fe400078e0a09 */
[----:B------:R-:W-:-:S04]  /*11d0*/  IMAD.HI.U32 R5, R5, R8, RZ ;  /* 0x0000000805057227 */ /* 0x000fc800078e00ff */
[-C--:B------:R-:W-:Y:S02]  /*11e0*/  IMAD R5, R5, R7.reuse, R8 ;  /* 0x0000000705057224 */ /* 0x080fe400078e0208 */
[----:B------:R-:W-:Y:S01]  /*11f0*/  IMAD R2, R2, R7, R4 ;  /* 0x0000000702027224 */ /* 0x000fe200078e0204 */
[----:B------:R-:W0:Y:S02]  /*1200*/  LDC.64 R8, c[0x0][0x358] ;  /* 0x0000d600ff087b82 */ /* 0x000e240000000a00 */
[C---:B------:R-:W-:Y:S02]  /*1210*/  ISETP.GT.U32.AND P1, PT, R6.reuse, R5, PT ;  /* 0x000000050600720c */ /* 0x040fe40003f24070 */
[----:B------:R-:W-:-:S11]  /*1220*/  ISETP.GT.U32.AND P0, PT, R6, R2, PT ;  /* 0x000000020600720c */ /* 0x000fd60003f04070 */
[--C-:B------:R-:W-:Y:S01]  /*1230*/  @!P1 IMAD.IADD R5, R5, 0x1, -R6.reuse ;  /* 0x0000000105059824 */ /* 0x100fe200078e0a06 */
[----:B------:R-:W-:Y:S01]  /*1240*/  ISETP.GE.AND P1, PT, R10, RZ, PT ;  /* 0x000000ff0a00720c */ /* 0x000fe20003f26270 */
[----:B------:R-:W-:Y:S01]  /*1250*/  @!P0 IMAD.IADD R2, R2, 0x1, -R6 ;  /* 0x0000000102028824 */ /* 0x000fe200078e0a06 */
[----:B------:R-:W-:Y:S02]  /*1260*/  ISETP.GE.AND P0, PT, R28, RZ, PT ;  /* 0x000000ff1c00720c */ /* 0x000fe40003f06270 */
[C---:B------:R-:W-:Y:S02]  /*1270*/  ISETP.GT.U32.AND P3, PT, R6.reuse, R5, PT ;  /* 0x000000050600720c */ /* 0x040fe40003f64070 */
[----:B------:R-:W-:-:S11]  /*1280*/  ISETP.GT.U32.AND P2, PT, R6, R2, PT ;  /* 0x000000020600720c */ /* 0x000fd60003f44070 */
[--C-:B------:R-:W-:Y:S02]  /*1290*/  @!P3 IMAD.IADD R5, R5, 0x1, -R6.reuse ;  /* 0x000000010505b824 */ /* 0x100fe400078e0a06 */
[----:B------:R-:W-:Y:S01]  /*12a0*/  @!P2 IMAD.IADD R2, R2, 0x1, -R6 ;  /* 0x000000010202a824 */ /* 0x000fe200078e0a06 */
[----:B------:R-:W-:Y:S01]  /*12b0*/  ISETP.NE.AND P2, PT, R17, RZ, PT ;  /* 0x000000ff1100720c */ /* 0x000fe20003f45270 */
[----:B------:R-:W-:Y:S01]  /*12c0*/  IMAD.MOV.U32 R4, RZ, RZ, R5 ;  /* 0x000000ffff047224 */ /* 0x000fe200078e0005 */
[----:B------:R-:W-:Y:S01]  /*12d0*/  LOP3.LUT R5, RZ, R17, RZ, 0x33, !PT ;  /* 0x00000011ff057212 */ /* 0x000fe200078e33ff */
[----:B------:R-:W-:Y:S02]  /*12e0*/  @!P0 IMAD.MOV R2, RZ, RZ, -R2 ;  /* 0x000000ffff028224 */ /* 0x000fe400078e0a02 */
[----:B------:R-:W-:-:S03]  /*12f0*/  @!P1 IMAD.MOV R4, RZ, RZ, -R4 ;  /* 0x000000ffff049224 */ /* 0x000fc600078e0a04 */
[C---:B------:R-:W-:Y:S02]  /*1300*/  SEL R2, R5.reuse, R2, !P2 ;  /* 0x0000000205027207 */ /* 0x040fe40005000000 */
[----:B------:R-:W-:Y:S02]  /*1310*/  SEL R4, R5, R4, !P2 ;  /* 0x0000000405047207 */ /* 0x000fe40005000000 */
[----:B------:R-:W-:Y:S02]  /*1320*/  ISETP.NE.AND P0, PT, R2, RZ, PT ;  /* 0x000000ff0200720c */ /* 0x000fe40003f05270 */
[----:B------:R-:W-:Y:S02]  /*1330*/  ISETP.NE.AND P1, PT, R4, RZ, PT ;  /* 0x000000ff0400720c */ /* 0x000fe40003f25270 */
[----:B------:R-:W-:Y:S02]  /*1340*/  SEL R18, R18, 0xffffffff, P0 ;  /* 0xffffffff12127807 */ /* 0x000fe40000000000 */
[----:B------:R-:W-:-:S02]  /*1350*/  SEL R2, R10, 0xffffffff, P1 ;  /* 0xffffffff0a027807 */ /* 0x000fc40000800000 */
[----:B--2---:R-:W-:-:S13]  /*1360*/  ISETP.GE.AND P2, PT, R3, 0x1, PT ;  /* 0x000000010300780c */ /* 0x004fda0003f46270 */
[----:B0-----:R-:W-:Y:S05]  /*1370*/  @!P2 BRA `(.L_x_14) ;  /* 0x0000000c00d0a947 */ /* 0x001fea0003800000 */
[----:B------:R-:W-:Y:S01]  /*1380*/  ISETP.GE.U32.AND P1, PT, R3, 0x10, PT ;  /* 0x000000100300780c */ /* 0x000fe20003f26070 */
[----:B------:R-:W-:Y:S01]  /*1390*/  BSSY.RECONVERGENT B1, `(.L_x_15) ;  /* 0x0000070000017945 */ /* 0x000fe20003800200 */
[----:B------:R-:W-:Y:S01]  /*13a0*/  PLOP3.LUT P0, PT, PT, PT, PT, 0x80, 0x8 ;  /* 0x000000000008781c */ /* 0x000fe20003f0f070 */
[----:B------:R-:W-:-:S10]  /*13b0*/  IMAD.MOV.U32 R7, RZ, RZ, RZ ;  /* 0x000000ffff077224 */ /* 0x000fd400078e00ff */
[----:B------:R-:W-:Y:S05]  /*13c0*/  @!P1 BRA `(.L_x_16) ;  /* 0x0000000400b09947 */ /* 0x000fea0003800000 */
[----:B------:R-:W-:Y:S02]  /*13d0*/  IADD3 R4, P1, PT, R38, 0x20, RZ ;  /* 0x0000002026047810 */ /* 0x000fe40007f3e0ff */
[----:B------:R-:W-:Y:S02]  /*13e0*/  LOP3.LUT R7, R3, 0x7ffffff0, RZ, 0xc0, !PT ;  /* 0x7ffffff003077812 */ /* 0x000fe400078ec0ff */
[----:B------:R-:W-:Y:S01]  /*13f0*/  PLOP3.LUT P0, PT, PT, PT, PT, 0x80, 0x8 ;  /* 0x000000000008781c */ /* 0x000fe20003f0f070 */
[----:B------:R-:W-:Y:S02]  /*1400*/  IMAD.X R5, RZ, RZ, R39, P1 ;  /* 0x000000ffff057224 */ /* 0x000fe400008e0627 */
[----:B------:R-:W-:-:S10]  /*1410*/  IMAD.MOV R6, RZ, RZ, -R7 ;  /* 0x000000ffff067224 */ /* 0x000fd400078e0a07 */
.L_x_19:
[----:B------:R-:W-:Y:S01]  /*1420*/  PLOP3.LUT P1, PT, P0, PT, PT, 0x8, 0x80 ;  /* 0x000000000080781c */ /* 0x000fe2000072e170 */
[----:B------:R-:W-:Y:S01]  /*1430*/  VIADD R6, R6, 0x10 ;  /* 0x0000001006067836 */ /* 0x000fe20000000000 */
[----:B------:R-:W-:Y:S01]  /*1440*/  BSSY.RECONVERGENT B2, `(.L_x_17) ;  /* 0x0000061000027945 */ /* 0x000fe20003800200 */
[----:B------:R-:W-:-:S03]  /*1450*/  PLOP3.LUT P0, PT, PT, PT, PT, 0x8, 0x80 ;  /* 0x000000000080781c */ /* 0x000fc60003f0e170 */
[----:B------:R-:W-:-:S07]  /*1460*/  ISETP.NE.AND P2, PT, R6, RZ, PT ;  /* 0x000000ff0600720c */ /* 0x000fce0003f45270 */
[----:B------:R-:W-:Y:S06]  /*1470*/  @P1 BRA `(.L_x_18) ;  /* 0x0000000400741947 */ /* 0x000fec0003800000 */
[----:B------:R-:W-:Y:S02]  /*1480*/  R2UR UR4, R8 ;  /* 0x00000000080472ca */ /* 0x000fe400000e0000 */
[----:B------:R-:W-:-:S13]  /*1490*/  R2UR UR5, R9 ;  /* 0x00000000090572ca */ /* 0x000fda00000e0000 */
[----:B------:R-:W2:Y:S02]  /*14a0*/  LD.E R11, desc[UR4][R4.64+-0x20] ;  /* 0xffffe004040b7980 */ /* 0x000ea4000c101900 */
[----:B--2---:R-:W-:-:S13]  /*14b0*/  ISETP.NE.AND P1, PT, R11, R28, PT ;  /* 0x0000001c0b00720c */ /* 0x004fda0003f25270 */
[----:B------:R-:W-:Y:S05]  /*14c0*/  @!P1 BRA `(.L_x_18) ;  /* 0x0000000400609947 */ /* 0x000fea0003800000 */
[----:B------:R-:W-:Y:S02]  /*14d0*/  R2UR UR4, R8 ;  /* 0x00000000080472ca */ /* 0x000fe400000e0000 */
[----:B------:R-:W-:-:S13]  /*14e0*/  R2UR UR5, R9 ;  /* 0x00000000090572ca */ /* 0x000fda00000e0000 */
[----:B------:R-:W2:Y:S01]  /*14f0*/  LD.E R11, desc[UR4][R4.64+-0x1c] ;  /* 0xffffe404040b7980 */ /* 0x000ea2000c101900 */
[----:B------:R-:W-:Y:S02]  /*1500*/  PLOP3.LUT P0, PT, PT, PT, PT, 0x8, 0x80 ;  /* 0x000000000080781c */ /* 0x000fe40003f0e170 */
        /* <DEDUP_REMOVED lines=82> */
[----:B------:R-:W2:Y:S02]  /*1a30*/  LD.E R11, desc[UR4][R4.64+0x1c] ;  /* 0x00001c04040b7980 */ /* 0x000ea4000c101900 */
[----:B--2---:R-:W-:-:S13]  /*1a40*/  ISETP.NE.AND P0, PT, R11, R28, PT ;  /* 0x0000001c0b00720c */ /* 0x004fda0003f05270 */
.L_x_18:
[----:B------:R-:W-:Y:S05]  /*1a50*/  BSYNC.RECONVERGENT B2 ;  /* 0x0000000000027941 */ /* 0x000fea0003800200 */
.L_x_17:
[----:B------:R-:W-:-:S05]  /*1a60*/  IADD3 R4, P1, PT, R4, 0x40, RZ ;  /* 0x0000004004047810 */ /* 0x000fca0007f3e0ff */
[----:B------:R-:W-:Y:S01]  /*1a70*/  IMAD.X R5, RZ, RZ, R5, P1 ;  /* 0x000000ffff057224 */ /* 0x000fe200008e0605 */
[----:B------:R-:W-:Y:S07]  /*1a80*/  @P2 BRA `(.L_x_19) ;  /* 0xfffffff800642947 */ /* 0x000fee000383ffff */
.L_x_16:
[----:B------:R-:W-:Y:S05]  /*1a90*/  BSYNC.RECONVERGENT B1 ;  /* 0x0000000000017941 */ /* 0x000fea0003800200 */
.L_x_15:
[----:B------:R-:W-:Y:S01]  /*1aa0*/  LOP3.LUT P1, R4, R3, 0xf, RZ, 0xc0, !PT ;  /* 0x0000000f03047812 */ /* 0x000fe2000782c0ff */
[----:B------:R-:W-:-:S12]  /*1ab0*/  BSSY.RELIABLE B1, `(.L_x_20) ;  /* 0x000007c000017945 */ /* 0x000fd80003800100 */
[----:B------:R-:W-:Y:S05]  /*1ac0*/  @!P1 BRA `(.L_x_21) ;  /* 0x0000000400e89947 */ /* 0x000fea0003800000 */
[----:B------:R-:W-:Y:S01]  /*1ad0*/  ISETP.GE.U32.AND P1, PT, R4, 0x8, PT ;  /* 0x000000080400780c */ /* 0x000fe20003f26070 */
[----:B------:R-:W-:-:S12]  /*1ae0*/  BSSY.RECONVERGENT B2, `(.L_x_22) ;  /* 0x0000036000027945 */ /* 0x000fd80003800200 */
[----:B------:R-:W-:Y:S05]  /*1af0*/  @!P1 BRA `(.L_x_23) ;  /* 0x0000000000d09947 */ /* 0x000fea0003800000 */
[----:B------:R-:W-:Y:S01]  /*1b00*/  PLOP3.LUT P1, PT, P0, PT, PT, 0x8, 0x80 ;  /* 0x000000000080781c */ /* 0x000fe2000072e170 */
[----:B------:R-:W-:Y:S01]  /*1b10*/  BSSY.RECONVERGENT B3, `(.L_x_24) ;  /* 0x0000031000037945 */ /* 0x000fe20003800200 */
[----:B------:R-:W-:-:S11]  /*1b20*/  PLOP3.LUT P0, PT, PT, PT, PT, 0x8, 0x80 ;  /* 0x000000000080781c */ /* 0x000fd60003f0e170 */
[----:B------:R-:W-:Y:S05]  /*1b30*/  @P1 BRA `(.L_x_25) ;  /* 0x0000000000b81947 */ /* 0x000fea0003800000 */
[----:B------:R-:W-:Y:S01]  /*1b40*/  R2UR UR4, R8 ;  /* 0x00000000080472ca */ /* 0x000fe200000e0000 */
[----:B------:R-:W-:Y:S01]  /*1b50*/  IMAD.WIDE.U32 R4, R7, 0x4, R38 ;  /* 0x0000000407047825 */ /* 0x000fe200078e0026 */
        /* <DEDUP_REMOVED lines=44> */
.L_x_25:
[----:B------:R-:W-:Y:S05]  /*1e20*/  BSYNC.RECONVERGENT B3 ;  /* 0x0000000000037941 */ /* 0x000fea0003800200 */
.L_x_24:
[----:B------:R-:W-:-:S07]  /*1e30*/  VIADD R7, R7, 0x8 ;  /* 0x0000000807077836 */ /* 0x000fce0000000000 */
.L_x_23:
[----:B------:R-:W-:Y:S05]  /*1e40*/  BSYNC.RECONVERGENT B2 ;  /* 0x0000000000027941 */ /* 0x000fea0003800200 */
.L_x_22:
[----:B------:R-:W-:-:S13]  /*1e50*/  LOP3.LUT P1, R4, R3, 0x7, RZ, 0xc0, !PT ;  /* 0x0000000703047812 */ /* 0x000fda000782c0ff */
        /* <DEDUP_REMOVED lines=30> */
.L_x_29:
[----:B------:R-:W-:Y:S05]  /*2040*/  BSYNC.RECONVERGENT B3 ;  /* 0x0000000000037941 */ /* 0x000fea0003800200 */
.L_x_28:
[----:B------:R-:W-:-:S07]  /*2050*/  VIADD R7, R7, 0x4 ;  /* 0x0000000407077836 */ /* 0x000fce0000000000 */
.L_x_27:
[----:B------:R-:W-:Y:S05]  /*2060*/  BSYNC.RECONVERGENT B2 ;  /* 0x0000000000027941 */ /* 0x000fea0003800200 */
.L_x_26:
[----:B------:R-:W-:-:S13]  /*2070*/  LOP3.LUT P1, R6, R3, 0x3, RZ, 0xc0, !PT ;  /* 0x0000000303067812 */ /* 0x000fda000782c0ff */
[----:B------:R-:W-:Y:S05]  /*2080*/  @!P1 BRA `(.L_x_21) ;  /* 0x0000000000789947 */ /* 0x000fea0003800000 */
[----:B------:R-:W-:Y:S01]  /*2090*/  PLOP3.LUT P1, PT, P0, PT, PT, 0x8, 0x80 ;  /* 0x000000000080781c */ /* 0x000fe2000072e170 */
[----:B------:R-:W-:Y:S01]  /*20a0*/  BSSY.RECONVERGENT B2, `(.L_x_30) ;  /* 0x0000009000027945 */ /* 0x000fe20003800200 */
[----:B------:R-:W-:Y:S01]  /*20b0*/  ISETP.NE.AND P2, PT, R6, 0x1, PT ;  /* 0x000000010600780c */ /* 0x000fe20003f45270 */
[----:B------:R-:W-:Y:S01]  /*20c0*/  IMAD.WIDE.U32 R4, R7, 0x4, R38 ;  /* 0x0000000407047825 */ /* 0x000fe200078e0026 */
[----:B------:R-:W-:-:S09]  /*20d0*/  PLOP3.LUT P0, PT, PT, PT, PT, 0x8, 0x80 ;  /* 0x000000000080781c */ /* 0x000fd20003f0e170 */
[----:B------:R-:W-:Y:S05]  /*20e0*/  @P1 BRA `(.L_x_31) ;  /* 0x0000000000101947 */ /* 0x000fea0003800000 */
[----:B------:R-:W-:Y:S02]  /*20f0*/  R2UR UR4, R8 ;  /* 0x00000000080472ca */ /* 0x000fe400000e0000 */
[----:B------:R-:W-:-:S13]  /*2100*/  R2UR UR5, R9 ;  /* 0x00000000090572ca */ /* 0x000fda00000e0000 */
[----:B------:R-:W2:Y:S02]  /*2110*/  LD.E R7, desc[UR4][R4.64] ;  /* 0x0000000404077980 */ /* 0x000ea4000c101900 */
[----:B--2---:R-:W-:-:S13]  /*2120*/  ISETP.NE.AND P0, PT, R7, R28, PT ;  /* 0x0000001c0700720c */ /* 0x004fda0003f05270 */
.L_x_31:
[----:B------:R-:W-:Y:S05]  /*2130*/  BSYNC.RECONVERGENT B2 ;  /* 0x0000000000027941 */ /* 0x000fea0003800200 */
.L_x_30:
[----:B------:R-:W-:Y:S05]  /*2140*/  @!P2 BRA `(.L_x_21) ;  /* 0x000000000048a947 */ /* 0x000fea0003800000 */
[----:B------:R-:W-:Y:S01]  /*2150*/  PLOP3.LUT P1, PT, P0, PT, PT, 0x8, 0x80 ;  /* 0x000000000080781c */ /* 0x000fe2000072e170 */
[----:B------:R-:W-:Y:S01]  /*2160*/  BSSY.RECONVERGENT B2, `(.L_x_32) ;  /* 0x0000008000027945 */ /* 0x000fe20003800200 */
[----:B------:R-:W-:Y:S02]  /*2170*/  ISETP.NE.AND P2, PT, R6, 0x2, PT ;  /* 0x000000020600780c */ /* 0x000fe40003f45270 */
[----:B------:R-:W-:-:S09]  /*2180*/  PLOP3.LUT P0, PT, PT, PT, PT, 0x8, 0x80 ;  /* 0x000000000080781c */ /* 0x000fd20003f0e170 */
[----:B------:R-:W-:Y:S05]  /*2190*/  @P1 BRA `(.L_x_33) ;  /* 0x0000000000101947 */ /* 0x000fea0003800000 */
[----:B------:R-:W-:Y:S02]  /*21a0*/  R2UR UR4, R8 ;  /* 0x00000000080472ca */ /* 0x000fe400000e0000 */
[----:B------:R-:W-:-:S13]  /*21b0*/  R2UR UR5, R9 ;  /* 0x00000000090572ca */ /* 0x000fda00000e0000 */
[----:B------:R-:W2:Y:S02]  /*21c0*/  LD.E R7, desc[UR4][R4.64+0x4] ;  /* 0x0000040404077980 */ /* 0x000ea4000c101900 */
[----:B--2---:R-:W-:-:S13]  /*21d0*/  ISETP.NE.AND P0, PT, R7, R28, PT ;  /* 0x0000001c0700720c */ /* 0x004fda0003f05270 */
.L_x_33:
[----:B------:R-:W-:Y:S05]  /*21e0*/  BSYNC.RECONVERGENT B2 ;  /* 0x0000000000027941 */ /* 0x000fea0003800200 */
.L_x_32:
[----:B------:R-:W-:Y:S05]  /*21f0*/  @!P2 BRA `(.L_x_21) ;  /* 0x00000000001ca947 */ /* 0x000fea0003800000 */
[----:B------:R-:W-:Y:S05]  /*2200*/  @!P0 BREAK.RELIABLE B1 ;  /* 0x0000000000018942 */ /* 0x000fea0003800100 */
[----:B------:R-:W-:Y:S05]  /*2210*/  @!P0 BREAK.RELIABLE B0 ;  /* 0x0000000000008942 */ /* 0x000fea0003800100 */
[----:B------:R-:W-:Y:S05]  /*2220*/  @!P0 BRA `(.L_x_34) ;  /* 0x0000000000ac8947 */ /* 0x000fea0003800000 */
[----:B------:R-:W-:Y:S02]  /*2230*/  R2UR UR4, R8 ;  /* 0x00000000080472ca */ /* 0x000fe400000e0000 */
[----:B------:R-:W-:-:S13]  /*2240*/  R2UR UR5, R9 ;  /* 0x00000000090572ca */ /* 0x000fda00000e0000 */
[----:B------:R-:W2:Y:S02]  /*2250*/  LD.E R5, desc[UR4][R4.64+0x8] ;  /* 0x0000080404057980 */ /* 0x000ea4000c101900 */
[----:B--2---:R-:W-:-:S13]  /*2260*/  ISETP.NE.AND P0, PT, R5, R28, PT ;  /* 0x0000001c0500720c */ /* 0x004fda0003f05270 */
.L_x_21:
[----:B------:R-:W-:Y:S05]  /*2270*/  BSYNC.RELIABLE B1 ;  /* 0x0000000000017941 */ /* 0x000fea0003800100 */
.L_x_20:
[----:B------:R-:W-:-:S13]  /*2280*/  ISETP.NE.AND P1, PT, R28, -0x1, PT ;  /* 0xffffffff1c00780c */ /* 0x000fda0003f25270 */
[----:B------:R-:W-:Y:S05]  /*2290*/  @P0 BRA P1, `(.L_x_35) ;  /* 0x0000000000140947 */ /* 0x000fea0000800000 */
[----:B------:R-:W-:Y:S05]  /*22a0*/  BREAK.RELIABLE B0 ;  /* 0x0000000000007942 */ /* 0x000fea0003800100 */
[----:B------:R-:W-:Y:S05]  /*22b0*/  BRA `(.L_x_34) ;  /* 0x0000000000887947 */ /* 0x000fea0003800000 */
.L_x_14:
[----:B------:R-:W-:-:S13]  /*22c0*/  ISETP.NE.AND P0, PT, R28, -0x1, PT ;  /* 0xffffffff1c00780c */ /* 0x000fda0003f05270 */
[----:B------:R-:W-:Y:S05]  /*22d0*/  @!P0 BREAK.RELIABLE B0 ;  /* 0x0000000000008942 */ /* 0x000fea0003800100 */
[----:B------:R-:W-:Y:S05]  /*22e0*/  @!P0 BRA `(.L_x_34) ;  /* 0x00000000007c8947 */ /* 0x000fea0003800000 */
.L_x_35:
[----:B------:R-:W-:Y:S05]  /*22f0*/  BSYNC.RELIABLE B0 ;  /* 0x0000000000007941 */ /* 0x000fea0003800100 */
.L_x_13:
[----:B------:R-:W-:Y:S01]  /*2300*/  R2UR UR4, R8 ;  /* 0x00000000080472ca */ /* 0x000fe200000e0000 */
[----:B------:R-:W-:Y:S01]  /*2310*/  IMAD.WIDE R4, R3, 0x4, R38 ;  /* 0x0000000403047825 */ /* 0x000fe200078e0226 */
[----:B------:R-:W-:-:S13]  /*2320*/  R2UR UR5, R9 ;  /* 0x00000000090572ca */ /* 0x000fda00000e0000 */
[----:B------:R0:W-:Y:S04]  /*2330*/  ST.E desc[UR4][R4.64], R28 ;  /* 0x0000001c04007985 */ /* 0x0001e8000c101904 */
[----:B------:R-:W2:Y:S02]  /*2340*/  LDL R6, [R19] ;  /* 0x0000000013067983 */ /* 0x000ea40000100800 */
[----:B--2---:R-:W-:-:S05]  /*2350*/  VIADD R6, R6, 0x1 ;  /* 0x0000000106067836 */ /* 0x004fca0000000000 */
[----:B------:R1:W-:Y:S04]  /*2360*/  STL [R19], R6 ;  /* 0x0000000613007387 */ /* 0x0003e80000100800 */
[----:B------:R-:W2:Y:S02]  /*2370*/  LDL R11, [R0] ;  /* 0x00000000000b7983 */ /* 0x000ea40000100800 */
[----:B--2---:R-:W-:-:S05]  /*2380*/  IMAD.WIDE R10, R11, 0x4, R44 ;  /* 0x000000040b0a7825 */ /* 0x004fca00078e022c */
[----:B------:R2:W-:Y:S04]  /*2390*/  ST.E desc[UR4][R10.64], R28 ;  /* 0x0000001c0a007985 */ /* 0x0005e8000c101904 */
[----:B------:R-:W3:Y:S01]  /*23a0*/  LDL R3, [R0] ;  /* 0x0000000000037983 */ /* 0x000ee20000100800 */
[----:B0-----:R-:W-:Y:S01]  /*23b0*/  IMAD.MOV.U32 R4, RZ, RZ, R29 ;  /* 0x000000ffff047224 */ /* 0x001fe200078e001d */
[----:B------:R-:W-:Y:S01]  /*23c0*/  MOV R20, 0x24d0 ;  /* 0x000024d000147802 */ /* 0x000fe20000000f00 */
[----:B------:R-:W-:Y:S02]  /*23d0*/  IMAD.MOV.U32 R5, RZ, RZ, R27 ;  /* 0x000000ffff057224 */ /* 0x000fe400078e001b */
[----:B-1----:R-:W-:Y:S02]  /*23e0*/  IMAD.MOV.U32 R6, RZ, RZ, R28 ;  /* 0x000000ffff067224 */ /* 0x002fe400078e001c */
[----:B------:R-:W-:-:S02]  /*23f0*/  IMAD.MOV.U32 R7, RZ, RZ, R26 ;  /* 0x000000ffff077224 */ /* 0x000fc400078e001a */
[----:B------:R-:W-:Y:S02]  /*2400*/  IMAD.MOV.U32 R8, RZ, RZ, R38 ;  /* 0x000000ffff087224 */ /* 0x000fe400078e0026 */
[----:B------:R-:W-:Y:S02]  /*2410*/  IMAD.MOV.U32 R9, RZ, RZ, R39 ;  /* 0x000000ffff097224 */ /* 0x000fe400078e0027 */
[----:B--2---:R-:W-:Y:S02]  /*2420*/  IMAD.MOV.U32 R10, RZ, RZ, R25 ;  /* 0x000000ffff0a7224 */ /* 0x004fe400078e0019 */
[----:B------:R-:W-:Y:S02]  /*2430*/  IMAD.MOV.U32 R11, RZ, RZ, R24 ;  /* 0x000000ffff0b7224 */ /* 0x000fe400078e0018 */
[----:B------:R-:W-:Y:S02]  /*2440*/  IMAD.MOV.U32 R12, RZ, RZ, R44 ;  /* 0x000000ffff0c7224 */ /* 0x000fe400078e002c */
[----:B------:R-:W-:-:S02]  /*2450*/  IMAD.MOV.U32 R13, RZ, RZ, R45 ;  /* 0x000000ffff0d7224 */ /* 0x000fc400078e002d */
[----:B------:R-:W-:Y:S02]  /*2460*/  IMAD.MOV.U32 R14, RZ, RZ, R23 ;  /* 0x000000ffff0e7224 */ /* 0x000fe400078e0017 */
[----:B------:R-:W-:Y:S02]  /*2470*/  IMAD.MOV.U32 R15, RZ, RZ, R22 ;  /* 0x000000ffff0f7224 */ /* 0x000fe400078e0016 */
[----:B------:R-:W-:Y:S02]  /*2480*/  IMAD.MOV.U32 R21, RZ, RZ, 0x0 ;  /* 0x00000000ff157424 */ /* 0x000fe400078e00ff */
[----:B---3--:R-:W-:-:S05]  /*2490*/  VIADD R3, R3, 0x1 ;  /* 0x0000000103037836 */ /* 0x008fca0000000000 */
[----:B------:R0:W-:Y:S04]  /*24a0*/  STL [R0], R3 ;  /* 0x0000000300007387 */ /* 0x0001e80000100800 */
[----:B------:R0:W-:Y:S02]  /*24b0*/  STL.64 [R1], R16 ;  /* 0x0000001001007387 */ /* 0x0001e40000100a00 */
[----:B0-----:R-:W-:Y:S05]  /*24c0*/  CALL.REL.NOINC `($_Z17encontrar_caminosPciiii$_Z13buscar_caminoPciiPiS0_S0_S0_ii) ;  /* 0xffffffe8002c7944 */ /* 0x001fea0003c3ffff */
[----:B------:R0:W5:Y:S02]  /*24d0*/  LDL R3, [R19] ;  /* 0x0000000013037983 */ /* 0x0001640000100800 */
.L_x_34:
[----:B------:R-:W-:Y:S05]  /*24e0*/  BSYNC.RECONVERGENT B6 ;  /* 0x0000000000067941 */ /* 0x000fea0003800200 */
.L_x_12:
[----:B------:R-:W1:Y:S01]  /*24f0*/  LDC.64 R10, c[0x0][0x358] ;  /* 0x0000d600ff0a7b82 */ /* 0x000e620000000a00 */
[----:B-----5:R-:W-:Y:S01]  /*2500*/  ISETP.GE.AND P0, PT, R3, 0x1, PT ;  /* 0x000000010300780c */ /* 0x020fe20003f06270 */
[----:B------:R-:W-:Y:S01]  /*2510*/  BSSY.RECONVERGENT B6, `(.L_x_36) ;  /* 0x000012f000067945 */ /* 0x000fe20003800200 */
[----:B------:R-:W-:-:S03]  /*2520*/  IADD3 R36, P1, PT, R29, R28, RZ ;  /* 0x0000001c1d247210 */ /* 0x000fc60007f3e0ff */
[----:B------:R-:W-:Y:S01]  /*2530*/  BSSY.RELIABLE B0, `(.L_x_37) ;  /* 0x00000fe000007945 */ /* 0x000fe20003800100 */
[C---:B------:R-:W-:Y:S01]  /*2540*/  IMAD.IADD R8, R28.reuse, 0x1, -R17 ;  /* 0x000000011c087824 */ /* 0x040fe200078e0a11 */
[C---:B------:R-:W-:Y:S01]  /*2550*/  VIADDMNMX R0, R28.reuse, -R17, 0xffffffff, !PT ;  /* 0xffffffff1c007446 */ /* 0x040fe20007800911 */
[----:B------:R-:W-:Y:S01]  /*2560*/  IMAD.MOV.U32 R4, RZ, RZ, R38 ;  /* 0x000000ffff047224 */ /* 0x000fe200078e0026 */
[----:B------:R-:W-:Y:S01]  /*2570*/  LEA.HI.X.SX32 R37, R28, R27, 0x1, P1 ;  /* 0x0000001b1c257211 */ /* 0x000fe200008f0eff */
[----:B------:R-:W-:-:S03]  /*2580*/  IMAD.MOV.U32 R5, RZ, RZ, R39 ;  /* 0x000000ffff057224 */ /* 0x000fc600078e0027 */
[----:B------:R-:W-:Y:S05]  /*2590*/  @!P0 BRA `(.L_x_38) ;  /* 0x0000000c00d08947 */ /* 0x000fea0003800000 */
        /* <DEDUP_REMOVED lines=10> */
.L_x_43:
[----:B------:R-:W-:Y:S01]  /*2640*/  PLOP3.LUT P1, PT, P0, PT, PT, 0x8, 0x80 ;  /* 0x000000000080781c */ /* 0x000fe2000072e170 */
[----:B------:R-:W-:Y:S01]  /*2650*/  VIADD R12, R12, 0x10 ;  /* 0x000000100c0c7836 */ /* 0x000fe20000000000 */
[----:B------:R-:W-:Y:S01]  /*2660*/  BSSY.RECONVERGENT B2, `(.L_x_41) ;  /* 0x0000061000027945 */ /* 0x000fe20003800200 */
[----:B------:R-:W-:-:S03]  /*2670*/  PLOP3.LUT P0, PT, PT, PT, PT, 0x8, 0x80 ;  /* 0x000000000080781c */ /* 0x000fc60003f0e170 */
[----:B------:R-:W-:-:S07]  /*2680*/  ISETP.NE.AND P2, PT, R12, RZ, PT ;  /* 0x000000ff0c00720c */ /* 0x000fce0003f45270 */
[----:B------:R-:W-:Y:S06]  /*2690*/  @P1 BRA `(.L_x_42) ;  /* 0x0000000400741947 */ /* 0x000fec0003800000 */
[----:B-1----:R-:W-:Y:S02]  /*26a0*/  R2UR UR4, R10 ;  /* 0x000000000a0472ca */ /* 0x002fe400000e0000 */
        /* <DEDUP_REMOVED lines=92> */
.L_x_42:
[----:B------:R-:W-:Y:S05]  /*2c70*/  BSYNC.RECONVERGENT B2 ;  /* 0x0000000000027941 */ /* 0x000fea0003800200 */
.L_x_41:
[----:B------:R-:W-:-:S05]  /*2c80*/  IADD3 R6, P1, PT, R6, 0x40, RZ ;  /* 0x0000004006067810 */ /* 0x000fca0007f3e0ff */
[----:B------:R-:W-:Y:S01]  /*2c90*/  IMAD.X R7, RZ, RZ, R7, P1 ;  /* 0x000000ffff077224 */ /* 0x000fe200008e0607 */
[----:B------:R-:W-:Y:S07]  /*2ca0*/  @P2 BRA `(.L_x_43) ;  /* 0xfffffff800642947 */ /* 0x000fee000383ffff */
.L_x_40:
[----:B------:R-:W-:Y:S05]  /*2cb0*/  BSYNC.RECONVERGENT B1 ;  /* 0x0000000000017941 */ /* 0x000fea0003800200 */
.L_x_39:
        /* <DEDUP_REMOVED lines=10> */
[----:B-1----:R-:W-:Y:S01]  /*2d60*/  R2UR UR4, R10 ;  /* 0x000000000a0472ca */ /* 0x002fe200000e0000 */
        /* <DEDUP_REMOVED lines=45> */
.L_x_49:
[----:B------:R-:W-:Y:S05]  /*3040*/  BSYNC.RECONVERGENT B3 ;  /* 0x0000000000037941 */ /* 0x000fea0003800200 */
.L_x_48:
[----:B------:R-:W-:-:S07]  /*3050*/  VIADD R9, R9, 0x8 ;  /* 0x0000000809097836 */ /* 0x000fce0000000000 */
.L_x_47:
[----:B------:R-:W-:Y:S05]  /*3060*/  BSYNC.RECONVERGENT B2 ;  /* 0x0000000000027941 */ /* 0x000fea0003800200 */
.L_x_46:
        /* <DEDUP_REMOVED lines=31> */
.L_x_53:
[----:B------:R-:W-:Y:S05]  /*3260*/  BSYNC.RECONVERGENT B3 ;  /* 0x0000000000037941 */ /* 0x000fea0003800200 */
.L_x_52:
[----:B------:R-:W-:-:S07]  /*3270*/  VIADD R9, R9, 0x4 ;  /* 0x0000000409097836 */ /* 0x000fce0000000000 */
.L_x_51:
[----:B------:R-:W-:Y:S05]  /*3280*/  BSYNC.RECONVERGENT B2 ;  /* 0x0000000000027941 */ /* 0x000fea0003800200 */
.L_x_50:
        /* <DEDUP_REMOVED lines=8> */
[----:B-1----:R-:W-:Y:S02]  /*3310*/  R2UR UR4, R10 ;  /* 0x000000000a0472ca */ /* 0x002fe400000e0000 */
[----:B------:R-:W-:-:S13]  /*3320*/  R2UR UR5, R11 ;  /* 0x000000000b0572ca */ /* 0x000fda00000e0000 */
[----:B------:R-:W2:Y:S02]  /*3330*/  LD.E R9, desc[UR4][R6.64] ;  /* 0x0000000406097980 */ /* 0x000ea4000c101900 */
[----:B--2---:R-:W-:-:S13]  /*3340*/  ISETP.NE.AND P0, PT, R9, R0, PT ;  /* 0x000000000900720c */ /* 0x004fda0003f05270 */
.L_x_55:
[----:B------:R-:W-:Y:S05]  /*3350*/  BSYNC.RECONVERGENT B2 ;  /* 0x0000000000027941 */ /* 0x000fea0003800200 */
.L_x_54:
[----:B------:R-:W-:Y:S05]  /*3360*/  @!P2 BRA `(.L_x_45) ;  /* 0x000000000048a947 */ /* 0x000fea0003800000 */
[----:B------:R-:W-:Y:S01]  /*3370*/  PLOP3.LUT P1, PT, P0, PT, PT, 0x8, 0x80 ;  /* 0x000000000080781c */ /* 0x000fe2000072e170 */
[----:B------:R-:W-:Y:S01]  /*3380*/  BSSY.RECONVERGENT B2, `(.L_x_56) ;  /* 0x0000008000027945 */ /* 0x000fe20003800200 */
[----:B------:R-:W-:Y:S02]  /*3390*/  ISETP.NE.AND P2, PT, R12, 0x2, PT ;  /* 0x000000020c00780c */ /* 0x000fe40003f45270 */
[----:B------:R-:W-:-:S09]  /*33a0*/  PLOP3.LUT P0, PT, PT, PT, PT, 0x8, 0x80 ;  /* 0x000000000080781c */ /* 0x000fd20003f0e170 */
[----:B------:R-:W-:Y:S05]  /*33b0*/  @P1 BRA `(.L_x_57) ;  /* 0x0000000000101947 */ /* 0x000fea0003800000 */
[----:B-1----:R-:W-:Y:S02]  /*33c0*/  R2UR UR4, R10 ;  /* 0x000000000a0472ca */ /* 0x002fe400000e0000 */
[----:B------:R-:W-:-:S13]  /*33d0*/  R2UR UR5, R11 ;  /* 0x000000000b0572ca */ /* 0x000fda00000e0000 */
[----:B------:R-:W2:Y:S02]  /*33e0*/  LD.E R9, desc[UR4][R6.64+0x4] ;  /* 0x0000040406097980 */ /* 0x000ea4000c101900 */
[----:B--2---:R-:W-:-:S13]  /*33f0*/  ISETP.NE.AND P0, PT, R9, R0, PT ;  /* 0x000000000900720c */ /* 0x004fda0003f05270 */
.L_x_57:
[----:B------:R-:W-:Y:S05]  /*3400*/  BSYNC.RECONVERGENT B2 ;  /* 0x0000000000027941 */ /* 0x000fea0003800200 */
.L_x_56:
[----:B------:R-:W-:Y:S05]  /*3410*/  @!P2 BRA `(.L_x_45) ;  /* 0x00000000001ca947 */ /* 0x000fea0003800000 */
[----:B------:R-:W-:Y:S05]  /*3420*/  @!P0 BREAK.RELIABLE B1 ;  /* 0x0000000000018942 */ /* 0x000fea0003800100 */
[----:B------:R-:W-:Y:S05]  /*3430*/  @!P0 BREAK.RELIABLE B0 ;  /* 0x0000000000008942 */ /* 0x000fea0003800100 */
[----:B------:R-:W-:Y:S05]  /*3440*/  @!P0 BRA `(.L_x_58) ;  /* 0x0000000000ec8947 */ /* 0x000fea0003800000 */
[----:B-1----:R-:W-:Y:S02]  /*3450*/  R2UR UR4, R10 ;  /* 0x000000000a0472ca */ /* 0x002fe400000e0000 */
[----:B------:R-:W-:-:S13]  /*3460*/  R2UR UR5, R11 ;  /* 0x000000000b0572ca */ /* 0x000fda00000e0000 */
[----:B------:R-:W2:Y:S02]  /*3470*/  LD.E R7, desc[UR4][R6.64+0x8] ;  /* 0x0000080406077980 */ /* 0x000ea4000c101900 */
[----:B--2---:R-:W-:-:S13]  /*3480*/  ISETP.NE.AND P0, PT, R7, R0, PT ;  /* 0x000000000700720c */ /* 0x004fda0003f05270 */
.L_x_45:
[----:B------:R-:W-:Y:S05]  /*3490*/  BSYNC.RELIABLE B1 ;  /* 0x0000000000017941 */ /* 0x000fea0003800100 */
.L_x_44:
[----:B------:R-:W-:-:S13]  /*34a0*/  ISETP.GT.AND P1, PT, R8, -0x1, PT ;  /* 0xffffffff0800780c */ /* 0x000fda0003f24270 */
[----:B------:R-:W-:Y:S05]  /*34b0*/  @P0 BRA P1, `(.L_x_59) ;  /* 0x0000000000140947 */ /* 0x000fea0000800000 */
[----:B------:R-:W-:Y:S05]  /*34c0*/  BREAK.RELIABLE B0 ;  /* 0x0000000000007942 */ /* 0x000fea0003800100 */
[----:B------:R-:W-:Y:S05]  /*34d0*/  BRA `(.L_x_58) ;  /* 0x0000000000c87947 */ /* 0x000fea0003800000 */
.L_x_38:
[----:B------:R-:W-:-:S13]  /*34e0*/  ISETP.GE.AND P0, PT, R8, RZ, PT ;  /* 0x000000ff0800720c */ /* 0x000fda0003f06270 */
[----:B------:R-:W-:Y:S05]  /*34f0*/  @!P0 BREAK.RELIABLE B0 ;  /* 0x0000000000008942 */ /* 0x000fea0003800100 */
[----:B------:R-:W-:Y:S05]  /*3500*/  @!P0 BRA `(.L_x_58) ;  /* 0x0000000000bc8947 */ /* 0x000fea0003800000 */
.L_x_59:
[----:B------:R-:W-:Y:S05]  /*3510*/  BSYNC.RELIABLE B0 ;  /* 0x0000000000007941 */ /* 0x000fea0003800100 */
.L_x_37:
[C---:B-1----:R-:W-:Y:S01]  /*3520*/  R2UR UR4, R10.reuse ;  /* 0x000000000a0472ca */ /* 0x042fe200000e0000 */
[----:B------:R-:W-:Y:S01]  /*3530*/  IMAD.WIDE R6, R3, 0x4, R4 ;  /* 0x0000000403067825 */ /* 0x000fe200078e0204 */
[C---:B------:R-:W-:Y:S02]  /*3540*/  R2UR UR5, R11.reuse ;  /* 0x000000000b0572ca */ /* 0x040fe400000e0000 */
[----:B------:R-:W-:Y:S02]  /*3550*/  R2UR UR6, R10 ;  /* 0x000000000a0672ca */ /* 0x000fe400000e0000 */
[----:B------:R-:W-:Y:S02]  /*3560*/  R2UR UR7, R11 ;  /* 0x000000000b0772ca */ /* 0x000fe400000e0000 */
[----:B------:R-:W-:-:S07]  /*3570*/  IADD3 R4, P0, PT, R0, R29, RZ ;  /* 0x0000001d00047210 */ /* 0x000fce0007f1e0ff */
[----:B------:R2:W-:Y:S04]  /*3580*/  ST.E desc[UR4][R6.64], R0 ;  /* 0x0000000006007985 */ /* 0x0005e8000c101904 */
[----:B------:R-:W3:Y:S01]  /*3590*/  LDL R3, [R19] ;  /* 0x0000000013037983 */ /* 0x000ee20000100800 */
[----:B------:R-:W-:-:S03]  /*35a0*/  LEA.HI.X.SX32 R5, R0, R27, 0x1, P0 ;  /* 0x0000001b00057211 */ /* 0x000fc600000f0eff */
[----:B------:R-:W4:Y:S04]  /*35b0*/  LDG.E.U8 R8, desc[UR4][R36.64] ;  /* 0x0000000424087981 */ /* 0x000f28000c1e1100 */
[----:B------:R-:W4:Y:S01]  /*35c0*/  LDG.E.U8 R5, desc[UR6][R4.64] ;  /* 0x0000000604057981 */ /* 0x000f22000c1e1100 */
[----:B---3--:R-:W-:-:S05]  /*35d0*/  VIADD R3, R3, 0x1 ;  /* 0x0000000103037836 */ /* 0x008fca0000000000 */
[----:B------:R2:W-:Y:S01]  /*35e0*/  STL [R19], R3 ;  /* 0x0000000313007387 */ /* 0x0005e20000100800 */
[----:B----4-:R-:W-:-:S13]  /*35f0*/  ISETP.NE.AND P0, PT, R8, R5, PT ;  /* 0x000000050800720c */ /* 0x010fda0003f05270 */
[----:B--2---:R-:W-:Y:S05]  /*3600*/  @P0 BRA `(.L_x_58) ;  /* 0x00000000007c0947 */ /* 0x004fea0003800000 */
[----:B------:R-:W1:Y:S02]  /*3610*/  LDCU UR4, c[0x0][0x2f8] ;  /* 0x00005f00ff0477ac */ /* 0x000e640008000800 */
[----:B-1----:R-:W-:-:S05]  /*3620*/  VIADD R14, R23, -UR4 ;  /* 0x80000004170e7c36 */ /* 0x002fca0008000000 */
[----:B------:R-:W2:Y:S01]  /*3630*/  LDL R3, [R14] ;  /* 0x000000000e037983 */ /* 0x000ea20000100800 */
[----:B------:R-:W-:Y:S01]  /*3640*/  R2UR UR4, R10 ;  /* 0x000000000a0472ca */ /* 0x000fe200000e0000 */
[----:B------:R-:W-:Y:S01]  /*3650*/  IMAD.MOV.U32 R10, RZ, RZ, R44 ;  /* 0x000000ffff0a7224 */ /* 0x000fe200078e002c */
[----:B------:R-:W-:Y:S01]  /*3660*/  R2UR UR5, R11 ;  /* 0x000000000b0572ca */ /* 0x000fe200000e0000 */
[----:B------:R-:W-:Y:S02]  /*3670*/  IMAD.MOV.U32 R11, RZ, RZ, R45 ;  /* 0x000000ffff0b7224 */ /* 0x000fe400078e002d */
[----:B--2---:R-:W-:-:S10]  /*3680*/  IMAD.WIDE R10, R3, 0x4, R10 ;  /* 0x00000004030a7825 */ /* 0x004fd400078e020a */
[----:B------:R1:W-:Y:S04]  /*3690*/  ST.E desc[UR4][R10.64], R0 ;  /* 0x000000000a007985 */ /* 0x0003e8000c101904 */
[----:B------:R-:W2:Y:S01]  /*36a0*/  LDL R3, [R14] ;  /* 0x000000000e037983 */ /* 0x000ea20000100800 */
[----:B------:R-:W-:Y:S01]  /*36b0*/  IMAD.MOV.U32 R6, RZ, RZ, R0 ;  /* 0x000000ffff067224 */ /* 0x000fe200078e0000 */
[----:B------:R-:W-:Y:S01]  /*36c0*/  MOV R20, 0x37d0 ;  /* 0x000037d000147802 */ /* 0x000fe20000000f00 */
[----:B------:R-:W-:Y:S02]  /*36d0*/  IMAD.MOV.U32 R4, RZ, RZ, R29 ;  /* 0x000000ffff047224 */ /* 0x000fe400078e001d */
[----:B------:R-:W-:Y:S02]  /*36e0*/  IMAD.MOV.U32 R5, RZ, RZ, R27 ;  /* 0x000000ffff057224 */ /* 0x000fe400078e001b */
[----:B------:R-:W-:-:S02]  /*36f0*/  IMAD.MOV.U32 R7, RZ, RZ, R26 ;  /* 0x000000ffff077224 */ /* 0x000fc400078e001a */
[----:B------:R-:W-:Y:S02]  /*3700*/  IMAD.MOV.U32 R8, RZ, RZ, R38 ;  /* 0x000000ffff087224 */ /* 0x000fe400078e0026 */
[----:B------:R-:W-:Y:S02]  /*3710*/  IMAD.MOV.U32 R9, RZ, RZ, R39 ;  /* 0x000000ffff097224 */ /* 0x000fe400078e0027 */
[----:B-1----:R-:W-:Y:S02]  /*3720*/  IMAD.MOV.U32 R10, RZ, RZ, R25 ;  /* 0x000000ffff0a7224 */ /* 0x002fe400078e0019 */
[----:B------:R-:W-:Y:S02]  /*3730*/  IMAD.MOV.U32 R11, RZ, RZ, R24 ;  /* 0x000000ffff0b7224 */ /* 0x000fe400078e0018 */
[----:B------:R-:W-:Y:S02]  /*3740*/  IMAD.MOV.U32 R12, RZ, RZ, R44 ;  /* 0x000000ffff0c7224 */ /* 0x000fe400078e002c */
[----:B------:R-:W-:-:S02]  /*3750*/  IMAD.MOV.U32 R13, RZ, RZ, R45 ;  /* 0x000000ffff0d7224 */ /* 0x000fc400078e002d */
[----:B------:R-:W-:Y:S02]  /*3760*/  IMAD.MOV.U32 R15, RZ, RZ, R22 ;  /* 0x000000ffff0f7224 */ /* 0x000fe400078e0016 */
[----:B------:R-:W-:Y:S02]  /*3770*/  IMAD.MOV.U32 R21, RZ, RZ, 0x0 ;  /* 0x00000000ff157424 */ /* 0x000fe400078e00ff */
[----:B--2---:R-:W-:-:S05]  /*3780*/  VIADD R3, R3, 0x1 ;  /* 0x0000000103037836 */ /* 0x004fca0000000000 */
[----:B------:R1:W-:Y:S04]  /*3790*/  STL [R14], R3 ;  /* 0x000000030e007387 */ /* 0x0003e80000100800 */
[----:B------:R2:W-:Y:S01]  /*37a0*/  STL.64 [R1], R16 ;  /* 0x0000001001007387 */ /* 0x0005e20000100a00 */
[----:B-1----:R-:W-:-:S07]  /*37b0*/  IMAD.MOV.U32 R14, RZ, RZ, R23 ;  /* 0x000000ffff0e7224 */ /* 0x002fce00078e0017 */
[----:B0-2---:R-:W-:Y:S05]  /*37c0*/  CALL.REL.NOINC `($_Z17encontrar_caminosPciiii$_Z13buscar_caminoPciiPiS0_S0_S0_ii) ;  /* 0xffffffd4006c7944 */ /* 0x005fea0003c3ffff */
[----:B------:R-:W0:Y:S02]  /*37d0*/  LDCU UR4, c[0x0][0x2f8] ;  /* 0x00005f00ff0477ac */ /* 0x000e240008000800 */
[----:B0-----:R-:W-:-:S06]  /*37e0*/  VIADD R3, R25, -UR4 ;  /* 0x8000000419037c36 */ /* 0x001fcc0008000000 */
[----:B------:R-:W5:Y:S02]  /*37f0*/  LDL R3, [R3] ;  /* 0x0000000003037983 */ /* 0x000f640000100800 */
.L_x_58:
[----:B------:R-:W-:Y:S05]  /*3800*/  BSYNC.RECONVERGENT B6 ;  /* 0x0000000000067941 */ /* 0x000fea0003800200 */
.L_x_36:
[----:B------:R-:W2:Y:S01]  /*3810*/  LDC.64 R46, c[0x0][0x358] ;  /* 0x0000d600ff2e7b82 */ /* 0x000ea20000000a00 */
[----:B-----5:R-:W-:Y:S01]  /*3820*/  ISETP.GE.AND P1, PT, R3, 0x1, PT ;  /* 0x000000010300780c */ /* 0x020fe20003f26270 */
[----:B------:R-:W-:Y:S01]  /*3830*/  IMAD R5, R16, R17, RZ ;  /* 0x0000001110057224 */ /* 0x000fe200078e02ff */
[----:B------:R-:W-:Y:S01]  /*3840*/  BSSY.RECONVERGENT B6, `(.L_x_60) ;  /* 0x000012d000067945 */ /* 0x000fe20003800200 */
[----:B------:R-:W-:-:S03]  /*3850*/  IMAD.IADD R0, R17, 0x1, R28 ;  /* 0x0000000111007824 */ /* 0x000fc600078e021c */
[----:B------:R-:W-:Y:S02]  /*3860*/  BSSY.RELIABLE B0, `(.L_x_61) ;  /* 0x00000fd000007945 */ /* 0x000fe40003800100 */
[----:B------:R-:W-:-:S04]  /*3870*/  ISETP.GE.AND P0, PT, R0, R5, PT ;  /* 0x000000050000720c */ /* 0x000fc80003f06270 */
[----:B------:R-:W-:Y:S01]  /*3880*/  SEL R0, R0, 0xffffffff, !P0 ;  /* 0xffffffff00007807 */ /* 0x000fe20004000000 */
[----:B------:R-:W-:Y:S08]  /*3890*/  @!P1 BRA `(.L_x_62) ;  /* 0x0000000c00d89947 */ /* 0x000ff00003800000 */
        /* <DEDUP_REMOVED lines=10> */
.L_x_67:
[----:B------:R-:W-:Y:S01]  /*3940*/  PLOP3.LUT P1, PT, P0, PT, PT, 0x8, 0x80 ;  /* 0x000000000080781c */ /* 0x000fe2000072e170 */
[----:B------:R-:W-:Y:S01]  /*3950*/  VIADD R6, R6, 0x10 ;  /* 0x0000001006067836 */ /* 0x000fe20000000000 */
[----:B------:R-:W-:Y:S01]  /*3960*/  BSSY.RECONVERGENT B2, `(.L_x_65) ;  /* 0x0000061000027945 */ /* 0x000fe20003800200 */
[----:B------:R-:W-:-:S03]  /*3970*/  PLOP3.LUT P0, PT, PT, PT, PT, 0x8, 0x80 ;  /* 0x000000000080781c */ /* 0x000fc60003f0e170 */
[----:B------:R-:W-:-:S07]  /*3980*/  ISETP.NE.AND P2, PT, R6, RZ, PT ;  /* 0x000000ff0600720c */ /* 0x000fce0003f45270 */
[----:B------:R-:W-:Y:S06]  /*3990*/  @P1 BRA `(.L_x_66) ;  /* 0x0000000400741947 */ /* 0x000fec0003800000 */
[----:B--2---:R-:W-:Y:S02]  /*39a0*/  R2UR UR4, R46 ;  /* 0x000000002e0472ca */ /* 0x004fe400000e0000 */
        /* <DEDUP_REMOVED lines=92> */
.L_x_66:
[----:B------:R-:W-:Y:S05]  /*3f70*/  BSYNC.RECONVERGENT B2 ;  /* 0x0000000000027941 */ /* 0x000fea0003800200 */
.L_x_65:
[----:B------:R-:W-:-:S05]  /*3f80*/  IADD3 R4, P1, PT, R4, 0x40, RZ ;  /* 0x0000004004047810 */ /* 0x000fca0007f3e0ff */
[----:B------:R-:W-:Y:S01]  /*3f90*/  IMAD.X R5, RZ, RZ, R5, P1 ;  /* 0x000000ffff057224 */ /* 0x000fe200008e0605 */
[----:B------:R-:W-:Y:S07]  /*3fa0*/  @P2 BRA `(.L_x_67) ;  /* 0xfffffff800642947 */ /* 0x000fee000383ffff */
.L_x_64:
[----:B------:R-:W-:Y:S05]  /*3fb0*/  BSYNC.RECONVERGENT B1 ;  /* 0x0000000000017941 */ /* 0x000fea0003800200 */
.L_x_63:
[----:B------:R-:W-:Y:S01]  /*3fc0*/  LOP3.LUT P1, R4, R3, 0xf, RZ, 0xc0, !PT ;  /* 0x0000000f03047812 */ /* 0x000fe2000782c0ff */
[----:B------:R-:W-:-:S12]  /*3fd0*/  BSSY.RELIABLE B1, `(.L_x_68) ;  /* 0x000007e000017945 */ /* 0x000fd80003800100 */
[----:B------:R-:W-:Y:S05]  /*3fe0*/  @!P1 BRA `(.L_x_69) ;  /* 0x0000000400f09947 */ /* 0x000fea0003800000 */
[----:B------:R-:W-:Y:S01]  /*3ff0*/  ISETP.GE.U32.AND P1, PT, R4, 0x8, PT ;  /* 0x000000080400780c */ /* 0x000fe20003f26070 */
[----:B------:R-:W-:Y:S01]  /*4000*/  BSSY.RECONVERGENT B2, `(.L_x_70) ;  /* 0x0000037000027945 */ /* 0x000fe20003800200 */
[----:B------:R-:W-:-:S11]  /*4010*/  LOP3.LUT R6, R3, 0x7, RZ, 0xc0, !PT ;  /* 0x0000000703067812 */ /* 0x000fd600078ec0ff */
[----:B------:R-:W-:Y:S05]  /*4020*/  @!P1 BRA `(.L_x_71) ;  /* 0x0000000000d09947 */ /* 0x000fea0003800000 */
[----:B------:R-:W-:Y:S01]  /*4030*/  PLOP3.LUT P1, PT, P0, PT, PT, 0x8, 0x80 ;  /* 0x000000000080781c */ /* 0x000fe2000072e170 */
[----:B------:R-:W-:Y:S01]  /*4040*/  BSSY.RECONVERGENT B3, `(.L_x_72) ;  /* 0x0000031000037945 */ /* 0x000fe20003800200 */
[----:B------:R-:W-:-:S11]  /*4050*/  PLOP3.LUT P0, PT, PT, PT, PT, 0x8, 0x80 ;  /* 0x000000000080781c */ /* 0x000fd60003f0e170 */
[----:B------:R-:W-:Y:S05]  /*4060*/  @P1 BRA `(.L_x_73) ;  /* 0x0000000000b81947 */ /* 0x000fea0003800000 */
[----:B--2---:R-:W-:Y:S01]  /*4070*/  R2UR UR4, R46 ;  /* 0x000000002e0472ca */ /* 0x004fe200000e0000 */
        /* <DEDUP_REMOVED lines=45> */
.L_x_73:
[----:B------:R-:W-:Y:S05]  /*4350*/  BSYNC.RECONVERGENT B3 ;  /* 0x0000000000037941 */ /* 0x000fea0003800200 */
.L_x_72:
[----:B------:R-:W-:-:S07]  /*4360*/  VIADD R7, R7, 0x8 ;  /* 0x0000000807077836 */ /* 0x000fce0000000000 */
.L_x_71:
[----:B------:R-:W-:Y:S05]  /*4370*/  BSYNC.RECONVERGENT B2 ;  /* 0x0000000000027941 */ /* 0x000fea0003800200 */
.L_x_70:
[----:B------:R-:W-:-:S13]  /*4380*/  ISETP.NE.AND P1, PT, R6, RZ, PT ;  /* 0x000000ff0600720c */ /* 0x000fda0003f25270 */
        /* <DEDUP_REMOVED lines=31> */
.L_x_77:
[----:B------:R-:W-:Y:S05]  /*4580*/  BSYNC.RECONVERGENT B3 ;  /* 0x0000000000037941 */ /* 0x000fea0003800200 */
.L_x_76:
[----:B------:R-:W-:-:S07]  /*4590*/  VIADD R7, R7, 0x4 ;  /* 0x0000000407077836 */ /* 0x000fce0000000000 */
.L_x_75:
[----:B------:R-:W-:Y:S05]  /*45a0*/  BSYNC.RECONVERGENT B2 ;  /* 0x0000000000027941 */ /* 0x000fea0003800200 */
.L_x_74:
[----:B------:R-:W-:-:S13]  /*45b0*/  ISETP.NE.AND P1, PT, R6, RZ, PT ;  /* 0x000000ff0600720c */ /* 0x000fda0003f25270 */
[----:B------:R-:W-:Y:S05]  /*45c0*/  @!P1 BRA `(.L_x_69) ;  /* 0x0000000000789947 */ /* 0x000fea0003800000 */
[----:B------:R-:W-:Y:S01]  /*45d0*/  PLOP3.LUT P1, PT, P0, PT, PT, 0x8, 0x80 ;  /* 0x000000000080781c */ /* 0x000fe2000072e170 */
[----:B------:R-:W-:Y:S01]  /*45e0*/  BSSY.RECONVERGENT B2, `(.L_x_78) ;  /* 0x0000009000027945 */ /* 0x000fe20003800200 */
[----:B------:R-:W-:Y:S01]  /*45f0*/  ISETP.NE.AND P2, PT, R6, 0x1, PT ;  /* 0x000000010600780c */ /* 0x000fe20003f45270 */
[----:B------:R-:W-:Y:S01]  /*4600*/  IMAD.WIDE.U32 R4, R7, 0x4, R38 ;  /* 0x0000000407047825 */ /* 0x000fe200078e0026 */
[----:B------:R-:W-:-:S09]  /*4610*/  PLOP3.LUT P0, PT, PT, PT, PT, 0x8, 0x80 ;  /* 0x000000000080781c */ /* 0x000fd20003f0e170 */
[----:B------:R-:W-:Y:S05]  /*4620*/  @P1 BRA `(.L_x_79) ;  /* 0x0000000000101947 */ /* 0x000fea0003800000 */
[----:B--2---:R-:W-:Y:S02]  /*4630*/  R2UR UR4, R46 ;  /* 0x000000002e0472ca */ /* 0x004fe400000e0000 */
[----:B------:R-:W-:-:S13]  /*4640*/  R2UR UR5, R47 ;  /* 0x000000002f0572ca */ /* 0x000fda00000e0000 */
[----:B------:R-:W2:Y:S02]  /*4650*/  LD.E R7, desc[UR4][R4.64] ;  /* 0x0000000404077980 */ /* 0x000ea4000c101900 */
[----:B--2---:R-:W-:-:S13]  /*4660*/  ISETP.NE.AND P0, PT, R7, R0, PT ;  /* 0x000000000700720c */ /* 0x004fda0003f05270 */
.L_x_79:
[----:B------:R-:W-:Y:S05]  /*4670*/  BSYNC.RECONVERGENT B2 ;  /* 0x0000000000027941 */ /* 0x000fea0003800200 */
.L_x_78:
[----:B------:R-:W-:Y:S05]  /*4680*/  @!P2 BRA `(.L_x_69) ;  /* 0x000000000048a947 */ /* 0x000fea0003800000 */
[----:B------:R-:W-:Y:S01]  /*4690*/  PLOP3.LUT P1, PT, P0, PT, PT, 0x8, 0x80 ;  /* 0x000000000080781c */ /* 0x000fe2000072e170 */
[----:B------:R-:W-:Y:S01]  /*46a0*/  BSSY.RECONVERGENT B2, `(.L_x_80) ;  /* 0x0000008000027945 */ /* 0x000fe20003800200 */
[----:B------:R-:W-:Y:S02]  /*46b0*/  ISETP.NE.AND P2, PT, R6, 0x2, PT ;  /* 0x000000020600780c */ /* 0x000fe40003f45270 */
[----:B------:R-:W-:-:S09]  /*46c0*/  PLOP3.LUT P0, PT, PT, PT, PT, 0x8, 0x80 ;  /* 0x000000000080781c */ /* 0x000fd20003f0e170 */
[----:B------:R-:W-:Y:S05]  /*46d0*/  @P1 BRA `(.L_x_81) ;  /* 0x0000000000101947 */ /* 0x000fea0003800000 */
[----:B--2---:R-:W-:Y:S02]  /*46e0*/  R2UR UR4, R46 ;  /* 0x000000002e0472ca */ /* 0x004fe400000e0000 */
[----:B------:R-:W-:-:S13]  /*46f0*/  R2UR UR5, R47 ;  /* 0x000000002f0572ca */ /* 0x000fda00000e0000 */
[----:B------:R-:W2:Y:S02]  /*4700*/  LD.E R7, desc[UR4][R4.64+0x4] ;  /* 0x0000040404077980 */ /* 0x000ea4000c101900 */
[----:B--2---:R-:W-:-:S13]  /*4710*/  ISETP.NE.AND P0, PT, R7, R0, PT ;  /* 0x000000000700720c */ /* 0x004fda0003f05270 */
.L_x_81:
[----:B------:R-:W-:Y:S05]  /*4720*/  BSYNC.RECONVERGENT B2 ;  /* 0x0000000000027941 */ /* 0x000fea0003800200 */
.L_x_80:
[----:B------:R-:W-:Y:S05]  /*4730*/  @!P2 BRA `(.L_x_69) ;  /* 0x00000000001ca947 */ /* 0x000fea0003800000 */
[----:B------:R-:W-:Y:S05]  /*4740*/  @!P0 BREAK.RELIABLE B1 ;  /* 0x0000000000018942 */ /* 0x000fea0003800100 */
[----:B------:R-:W-:Y:S05]  /*4750*/  @!P0 BREAK.RELIABLE B0 ;  /* 0x0000000000008942 */ /* 0x000fea0003800100 */
[----:B------:R-:W-:Y:S05]  /*4760*/  @!P0 BRA `(.L_x_82) ;  /* 0x0000000000e88947 */ /* 0x000fea0003800000 */
[----:B--2---:R-:W-:Y:S02]  /*4770*/  R2UR UR4, R46 ;  /* 0x000000002e0472ca */ /* 0x004fe400000e0000 */
[----:B------:R-:W-:-:S13]  /*4780*/  R2UR UR5, R47 ;  /* 0x000000002f0572ca */ /* 0x000fda00000e0000 */
[----:B------:R-:W2:Y:S02]  /*4790*/  LD.E R5, desc[UR4][R4.64+0x8] ;  /* 0x0000080404057980 */ /* 0x000ea4000c101900 */
[----:B--2---:R-:W-:-:S13]  /*47a0*/  ISETP.NE.AND P0, PT, R5, R0, PT ;  /* 0x000000000500720c */ /* 0x004fda0003f05270 */
.L_x_69:
[----:B------:R-:W-:Y:S05]  /*47b0*/  BSYNC.RELIABLE B1 ;  /* 0x0000000000017941 */ /* 0x000fea0003800100 */
.L_x_68:
[----:B------:R-:W-:-:S13]  /*47c0*/  ISETP.NE.AND P1, PT, R0, -0x1, PT ;  /* 0xffffffff0000780c */ /* 0x000fda0003f25270 */
[----:B------:R-:W-:Y:S05]  /*47d0*/  @P0 BRA P1, `(.L_x_83) ;  /* 0x0000000000140947 */ /* 0x000fea0000800000 */
[----:B------:R-:W-:Y:S05]  /*47e0*/  BREAK.RELIABLE B0 ;  /* 0x0000000000007942 */ /* 0x000fea0003800100 */
[----:B------:R-:W-:Y:S05]  /*47f0*/  BRA `(.L_x_82) ;  /* 0x0000000000c47947 */ /* 0x000fea0003800000 */
.L_x_62:
[----:B------:R-:W-:-:S13]  /*4800*/  ISETP.NE.AND P0, PT, R0, -0x1, PT ;  /* 0xffffffff0000780c */ /* 0x000fda0003f05270 */
[----:B------:R-:W-:Y:S05]  /*4810*/  @!P0 BREAK.RELIABLE B0 ;  /* 0x0000000000008942 */ /* 0x000fea0003800100 */
[----:B------:R-:W-:Y:S05]  /*4820*/  @!P0 BRA `(.L_x_82) ;  /* 0x0000000000b88947 */ /* 0x000fea0003800000 */
.L_x_83:
[----:B------:R-:W-:Y:S05]  /*4830*/  BSYNC.RELIABLE B0 ;  /* 0x0000000000007941 */ /* 0x000fea0003800100 */
.L_x_61:
[----:B------:R-:W0:Y:S01]  /*4840*/  LDC R14, c[0x0][0x2f8] ;  /* 0x0000be00ff0e7b82 */ /* 0x000e220000000800 */
[C---:B--2---:R-:W-:Y:S01]  /*4850*/  R2UR UR4, R46.reuse ;  /* 0x000000002e0472ca */ /* 0x044fe200000e0000 */
[----:B------:R-:W-:Y:S01]  /*4860*/  IMAD.WIDE R6, R3, 0x4, R38 ;  /* 0x0000000403067825 */ /* 0x000fe200078e0226 */
[C---:B------:R-:W-:Y:S02]  /*4870*/  R2UR UR5, R47.reuse ;  /* 0x000000002f0572ca */ /* 0x040fe400000e0000 */
[----:B------:R-:W-:Y:S02]  /*4880*/  R2UR UR6, R46 ;  /* 0x000000002e0672ca */ /* 0x000fe400000e0000 */
[----:B------:R-:W-:Y:S02]  /*4890*/  R2UR UR7, R47 ;  /* 0x000000002f0772ca */ /* 0x000fe400000e0000 */
[----:B------:R-:W-:-:S07]  /*48a0*/  IADD3 R4, P0, PT, R0, R29, RZ ;  /* 0x0000001d00047210 */ /* 0x000fce0007f1e0ff */
[----:B------:R3:W-:Y:S01]  /*48b0*/  ST.E desc[UR4][R6.64], R0 ;  /* 0x0000000006007985 */ /* 0x0007e2000c101904 */
[----:B0-----:R-:W-:Y:S01]  /*48c0*/  IMAD.IADD R19, R25, 0x1, -R14 ;  /* 0x0000000119137824 */ /* 0x001fe200078e0a0e */
[----:B------:R-:W-:Y:S02]  /*48d0*/  LEA.HI.X.SX32 R5, R0, R27, 0x1, P0 ;  /* 0x0000001b00057211 */ /* 0x000fe400000f0eff */
[----:B------:R-:W2:Y:S04]  /*48e0*/  LDG.E.U8 R8, desc[UR4][R36.64] ;  /* 0x0000000424087981 */ /* 0x000ea8000c1e1100 */
[----:B------:R-:W4:Y:S04]  /*48f0*/  LDL R3, [R19] ;  /* 0x0000000013037983 */ /* 0x000f280000100800 */
[----:B------:R-:W2:Y:S01]  /*4900*/  LDG.E.U8 R5, desc[UR6][R4.64] ;  /* 0x0000000604057981 */ /* 0x000ea2000c1e1100 */
[----:B----4-:R-:W-:-:S05]  /*4910*/  VIADD R3, R3, 0x1 ;  /* 0x0000000103037836 */ /* 0x010fca0000000000 */
[----:B------:R3:W-:Y:S01]  /*4920*/  STL [R19], R3 ;  /* 0x0000000313007387 */ /* 0x0007e20000100800 */
[----:B--2---:R-:W-:-:S13]  /*4930*/  ISETP.NE.AND P0, PT, R8, R5, PT ;  /* 0x000000050800720c */ /* 0x004fda0003f05270 */
[----:B---3--:R-:W-:Y:S05]  /*4940*/  @P0 BRA `(.L_x_82) ;  /* 0x0000000000700947 */ /* 0x008fea0003800000 */
[----:B------:R-:W-:-:S05]  /*4950*/  IMAD.IADD R14, R23, 0x1, -R14 ;  /* 0x00000001170e7824 */ /* 0x000fca00078e0a0e */
[----:B------:R-:W2:Y:S01]  /*4960*/  LDL R3, [R14] ;  /* 0x000000000e037983 */ /* 0x000ea20000100800 */
[----:B------:R-:W-:Y:S01]  /*4970*/  R2UR UR4, R46 ;  /* 0x000000002e0472ca */ /* 0x000fe200000e0000 */
[----:B-1----:R-:W-:Y:S01]  /*4980*/  IMAD.MOV.U32 R10, RZ, RZ, R44 ;  /* 0x000000ffff0a7224 */ /* 0x002fe200078e002c */
        /* <DEDUP_REMOVED lines=12> */
[----:B0-----:R-:W-:Y:S02]  /*4a50*/  IMAD.MOV.U32 R10, RZ, RZ, R25 ;  /* 0x000000ffff0a7224 */ /* 0x001fe400078e0019 */
        /* <DEDUP_REMOVED lines=8> */
[----:B0-----:R-:W-:-:S07]  /*4ae0*/  IMAD.MOV.U32 R14, RZ, RZ, R23 ;  /* 0x000000ffff0e7224 */ /* 0x001fce00078e0017 */
[----:B-1----:R-:W-:Y:S05]  /*4af0*/  CALL.REL.NOINC `($_Z17encontrar_caminosPciiii$_Z13buscar_caminoPciiPiS0_S0_S0_ii) ;  /* 0xffffffc000a07944 */ /* 0x002fea0003c3ffff */
[----:B------:R3:W5:Y:S02]  /*4b00*/  LDL R3, [R19] ;  /* 0x0000000013037983 */ /* 0x0007640000100800 */
.L_x_82:
[----:B------:R-:W-:Y:S05]  /*4b10*/  BSYNC.RECONVERGENT B6 ;  /* 0x0000000000067941 */ /* 0x000fea0003800200 */
.L_x_60:
[----:B-----5:R-:W-:Y:S01]  /*4b20*/  ISETP.GE.AND P0, PT, R3, 0x1, PT ;  /* 0x000000010300780c */ /* 0x020fe20003f06270 */
[----:B------:R-:W-:Y:S04]  /*4b30*/  BSSY.RECONVERGENT B6, `(.L_x_84) ;  /* 0x000012b000067945 */ /* 0x000fe80003800200 */
[----:B------:R-:W-:Y:S08]  /*4b40*/  BSSY.RELIABLE B0, `(.L_x_85) ;  /* 0x00000fc000007945 */ /* 0x000ff00003800100 */
[----:B------:R-:W-:Y:S05]  /*4b50*/  @!P0 BRA `(.L_x_86) ;  /* 0x0000000c00dc8947 */ /* 0x000fea0003800000 */
[C---:B------:R-:W-:Y:S01]  /*4b60*/  ISETP.GE.U32.AND P1, PT, R3.reuse, 0x10, PT ;  /* 0x000000100300780c */ /* 0x040fe20003f26070 */
[----:B------:R-:W-:Y:S01]  /*4b70*/  BSSY.RECONVERGENT B1, `(.L_x_87) ;  /* 0x0000071000017945 */ /* 0x000fe20003800200 */
[----:B------:R-:W-:Y:S01]  /*4b80*/  PLOP3.LUT P0, PT, PT, PT, PT, 0x80, 0x8 ;  /* 0x000000000008781c */ /* 0x000fe20003f0f070 */
[----:B------:R-:W-:Y:S01]  /*4b90*/  IMAD.MOV.U32 R7, RZ, RZ, RZ ;  /* 0x000000ffff077224 */ /* 0x000fe200078e00ff */
[----:B------:R-:W-:-:S09]  /*4ba0*/  LOP3.LUT R6, R3, 0xf, RZ, 0xc0, !PT ;  /* 0x0000000f03067812 */ /* 0x000fd200078ec0ff */
[----:B------:R-:W-:Y:S05]  /*4bb0*/  @!P1 BRA `(.L_x_88) ;  /* 0x0000000400b09947 */ /* 0x000fea0003800000 */
[----:B------:R-:W-:Y:S02]  /*4bc0*/  IADD3 R4, P1, PT, R38, 0x20, RZ ;  /* 0x0000002026047810 */ /* 0x000fe40007f3e0ff */
[----:B------:R-:W-:Y:S02]  /*4bd0*/  LOP3.LUT R7, R3, 0x7ffffff0, RZ, 0xc0, !PT ;  /* 0x7ffffff003077812 */ /* 0x000fe400078ec0ff */
[----:B------:R-:W-:Y:S01]  /*4be0*/  PLOP3.LUT P0, PT, PT, PT, PT, 0x80, 0x8 ;  /* 0x000000000008781c */ /* 0x000fe20003f0f070 */
[----:B------:R-:W-:Y:S02]  /*4bf0*/  IMAD.X R5, RZ, RZ, R39, P1 ;  /* 0x000000ffff057224 */ /* 0x000fe400008e0627 */
[----:B------:R-:W-:-:S10]  /*4c00*/  IMAD.MOV R0, RZ, RZ, -R7 ;  /* 0x000000ffff007224 */ /* 0x000fd400078e0a07 */
.L_x_91:
        /* <DEDUP_REMOVED lines=99> */
.L_x_90:
[----:B------:R-:W-:Y:S05]  /*5240*/  BSYNC.RECONVERGENT B2 ;  /* 0x0000000000027941 */ /* 0x000fea0003800200 */
.L_x_89:
[----:B------:R-:W-:-:S05]  /*5250*/  IADD3 R4, P1, PT, R4, 0x40, RZ ;  /* 0x0000004004047810 */ /* 0x000fca0007f3e0ff */
[----:B------:R-:W-:Y:S01]  /*5260*/  IMAD.X R5, RZ, RZ, R5, P1 ;  /* 0x000000ffff057224 */ /* 0x000fe200008e0605 */
[----:B------:R-:W-:Y:S07]  /*5270*/  @P2 BRA `(.L_x_91) ;  /* 0xfffffff800642947 */ /* 0x000fee000383ffff */
.L_x_88:
[----:B------:R-:W-:Y:S05]  /*5280*/  BSYNC.RECONVERGENT B1 ;  /* 0x0000000000017941 */ /* 0x000fea0003800200 */
.L_x_87:
[----:B------:R-:W-:Y:S01]  /*5290*/  ISETP.NE.AND P1, PT, R6, RZ, PT ;  /* 0x000000ff0600720c */ /* 0x000fe20003f25270 */
        /* <DEDUP_REMOVED lines=56> */
.L_x_97:
[----:B------:R-:W-:Y:S05]  /*5620*/  BSYNC.RECONVERGENT B3 ;  /* 0x0000000000037941 */ /* 0x000fea0003800200 */
.L_x_96:
[----:B------:R-:W-:-:S07]  /*5630*/  VIADD R7, R7, 0x8 ;  /* 0x0000000807077836 */ /* 0x000fce0000000000 */
.L_x_95:
[----:B------:R-:W-:Y:S05]  /*5640*/  BSYNC.RECONVERGENT B2 ;  /* 0x0000000000027941 */ /* 0x000fea0003800200 */
.L_x_94:
        /* <DEDUP_REMOVED lines=32> */
.L_x_101:
[----:B------:R-:W-:Y:S05]  /*5850*/  BSYNC.RECONVERGENT B3 ;  /* 0x0000000000037941 */ /* 0x000fea0003800200 */
.L_x_100:
[----:B------:R-:W-:-:S07]  /*5860*/  VIADD R7, R7, 0x4 ;  /* 0x0000000407077836 */ /* 0x000fce0000000000 */
.L_x_99:
[----:B------:R-:W-:Y:S05]  /*5870*/  BSYNC.RECONVERGENT B2 ;  /* 0x0000000000027941 */ /* 0x000fea0003800200 */
.L_x_98:
        /* <DEDUP_REMOVED lines=12> */
.L_x_103:
[----:B------:R-:W-:Y:S05]  /*5940*/  BSYNC.RECONVERGENT B2 ;  /* 0x0000000000027941 */ /* 0x000fea0003800200 */
.L_x_102:
        /* <DEDUP_REMOVED lines=10> */
.L_x_105:
[----:B------:R-:W-:Y:S05]  /*59f0*/  BSYNC.RECONVERGENT B2 ;  /* 0x0000000000027941 */ /* 0x000fea0003800200 */
.L_x_104:
        /* <DEDUP_REMOVED lines=8> */
.L_x_93:
[----:B------:R-:W-:Y:S05]  /*5a80*/  BSYNC.RELIABLE B1 ;  /* 0x0000000000017941 */ /* 0x000fea0003800100 */
.L_x_92:
[----:B------:R-:W-:-:S13]  /*5a90*/  ISETP.NE.AND P1, PT, R18, -0x1, PT ;  /* 0xffffffff1200780c */ /* 0x000fda0003f25270 */
[----:B------:R-:W-:Y:S05]  /*5aa0*/  @P0 BRA P1, `(.L_x_107) ;  /* 0x0000000000140947 */ /* 0x000fea0000800000 */
[----:B------:R-:W-:Y:S05]  /*5ab0*/  BREAK.RELIABLE B0 ;  /* 0x0000000000007942 */ /* 0x000fea0003800100 */
[----:B------:R-:W-:Y:S05]  /*5ac0*/  BRA `(.L_x_106) ;  /* 0x0000000000c47947 */ /* 0x000fea0003800000 */
.L_x_86:
[----:B------:R-:W-:-:S13]  /*5ad0*/  ISETP.NE.AND P0, PT, R18, -0x1, PT ;  /* 0xffffffff1200780c */ /* 0x000fda0003f05270 */
[----:B------:R-:W-:Y:S05]  /*5ae0*/  @!P0 BREAK.RELIABLE B0 ;  /* 0x0000000000008942 */ /* 0x000fea0003800100 */
[----:B------:R-:W-:Y:S05]  /*5af0*/  @!P0 BRA `(.L_x_106) ;  /* 0x0000000000b88947 */ /* 0x000fea0003800000 */
.L_x_107:
[----:B------:R-:W-:Y:S05]  /*5b00*/  BSYNC.RELIABLE B0 ;  /* 0x0000000000007941 */ /* 0x000fea0003800100 */
.L_x_85:
        /* <DEDUP_REMOVED lines=8> */
[----:B0--3--:R-:W-:Y:S01]  /*5b90*/  IMAD.IADD R19, R25, 0x1, -R8 ;  /* 0x0000000119137824 */ /* 0x009fe200078e0a08 */
[----:B------:R-:W-:Y:S02]  /*5ba0*/  LEA.HI.X.SX32 R5, R18, R27, 0x1, P0 ;  /* 0x0000001b12057211 */ /* 0x000fe400000f0eff */
[----:B------:R-:W2:Y:S04]  /*5bb0*/  LDG.E.U8 R0, desc[UR4][R36.64] ;  /* 0x0000000424007981 */ /* 0x000ea8000c1e1100 */
[----:B------:R-:W3:Y:S04]  /*5bc0*/  LDL R3, [R19] ;  /* 0x0000000013037983 */ /* 0x000ee80000100800 */
[----:B------:R-:W2:Y:S01]  /*5bd0*/  LDG.E.U8 R5, desc[UR6][R4.64] ;  /* 0x0000000604057981 */ /* 0x000ea2000c1e1100 */
[----:B---3--:R-:W-:-:S05]  /*5be0*/  VIADD R3, R3, 0x1 ;  /* 0x0000000103037836 */ /* 0x008fca0000000000 */
[----:B------:R4:W-:Y:S01]  /*5bf0*/  STL [R19], R3 ;  /* 0x0000000313007387 */ /* 0x0009e20000100800 */
[----:B--2---:R-:W-:-:S13]  /*5c00*/  ISETP.NE.AND P0, PT, R0, R5, PT ;  /* 0x000000050000720c */ /* 0x004fda0003f05270 */
[----:B----4-:R-:W-:Y:S05]  /*5c10*/  @P0 BRA `(.L_x_106) ;  /* 0x0000000000700947 */ /* 0x010fea0003800000 */
        /* <DEDUP_REMOVED lines=21> */
[----:B------:R-:W-:Y:S02]  /*5d70*/  IMAD.MOV.U32 R15, RZ, RZ, R22 ;  /* 0x000000ffff0f7224 */ /* 0x000fe400078e0016 */
[----:B------:R-:W-:Y:S02]  /*5d80*/  IMAD.MOV.U32 R21, RZ, RZ, 0x0 ;  /* 0x00000000ff157424 */ /* 0x000fe400078e00ff */
[----:B--2---:R-:W-:-:S05]  /*5d90*/  VIADD R0, R0, 0x1 ;  /* 0x0000000100007836 */ /* 0x004fca0000000000 */
[----:B------:R0:W-:Y:S04]  /*5da0*/  STL [R3], R0 ;  /* 0x0000000003007387 */ /* 0x0001e80000100800 */
[----:B------:R0:W-:Y:S02]  /*5db0*/  STL.64 [R1], R16 ;  /* 0x0000001001007387 */ /* 0x0001e40000100a00 */
[----:B0-----:R-:W-:Y:S05]  /*5dc0*/  CALL.REL.NOINC `($_Z17encontrar_caminosPciiii$_Z13buscar_caminoPciiPiS0_S0_S0_ii) ;  /* 0xffffffac00ec7944 */ /* 0x001fea0003c3ffff */
[----:B------:R4:W5:Y:S02]  /*5dd0*/  LDL R3, [R19] ;  /* 0x0000000013037983 */ /* 0x0009640000100800 */
.L_x_106:
[----:B------:R-:W-:Y:S05]  /*5de0*/  BSYNC.RECONVERGENT B6 ;  /* 0x0000000000067941 */ /* 0x000fea0003800200 */
.L_x_84:
[----:B-----5:R-:W-:Y:S01]  /*5df0*/  ISETP.GE.AND P0, PT, R3, 0x1, PT ;  /* 0x000000010300780c */ /* 0x020fe20003f06270 */
[----:B------:R-:W-:-:S12]  /*5e00*/  BSSY.RELIABLE B0, `(.L_x_108) ;  /* 0x00000fc000007945 */ /* 0x000fd80003800100 */
        /* <DEDUP_REMOVED lines=12> */
.L_x_114:
        /* <DEDUP_REMOVED lines=99> */
.L_x_113:
[----:B------:R-:W-:Y:S05]  /*6500*/  BSYNC.RECONVERGENT B2 ;  /* 0x0000000000027941 */ /* 0x000fea0003800200 */
.L_x_112:
[----:B------:R-:W-:-:S05]  /*6510*/  IADD3 R4, P1, PT, R4, 0x40, RZ ;  /* 0x0000004004047810 */ /* 0x000fca0007f3e0ff */
[----:B------:R-:W-:Y:S01]  /*6520*/  IMAD.X R5, RZ, RZ, R5, P1 ;  /* 0x000000ffff057224 */ /* 0x000fe200008e0605 */
[----:B------:R-:W-:Y:S07]  /*6530*/  @P2 BRA `(.L_x_114) ;  /* 0xfffffff800642947 */ /* 0x000fee000383ffff */
.L_x_111:
[----:B------:R-:W-:Y:S05]  /*6540*/  BSYNC.RECONVERGENT B1 ;  /* 0x0000000000017941 */ /* 0x000fea0003800200 */
.L_x_110:
        /* <DEDUP_REMOVED lines=57> */
.L_x_120:
[----:B------:R-:W-:Y:S05]  /*68e0*/  BSYNC.RECONVERGENT B3 ;  /* 0x0000000000037941 */ /* 0x000fea0003800200 */
.L_x_119:
[----:B------:R-:W-:-:S07]  /*68f0*/  VIADD R7, R7, 0x8 ;  /* 0x0000000807077836 */ /* 0x000fce0000000000 */
.L_x_118:
[----:B------:R-:W-:Y:S05]  /*6900*/  BSYNC.RECONVERGENT B2 ;  /* 0x0000000000027941 */ /* 0x000fea0003800200 */
.L_x_117:
        /* <DEDUP_REMOVED lines=32> */
.L_x_124:
[----:B------:R-:W-:Y:S05]  /*6b10*/  BSYNC.RECONVERGENT B3 ;  /* 0x0000000000037941 */ /* 0x000fea0003800200 */
.L_x_123:
[----:B------:R-:W-:-:S07]  /*6b20*/  VIADD R7, R7, 0x4 ;  /* 0x0000000407077836 */ /* 0x000fce0000000000 */
.L_x_122:
[----:B------:R-:W-:Y:S05]  /*6b30*/  BSYNC.RECONVERGENT B2 ;  /* 0x0000000000027941 */ /* 0x000fea0003800200 */
.L_x_121:
        /* <DEDUP_REMOVED lines=12> */
.L_x_126:
[----:B------:R-:W-:Y:S05]  /*6c00*/  BSYNC.RECONVERGENT B2 ;  /* 0x0000000000027941 */ /* 0x000fea0003800200 */
.L_x_125:
        /* <DEDUP_REMOVED lines=10> */
.L_x_128:
[----:B------:R-:W-:Y:S05]  /*6cb0*/  BSYNC.RECONVERGENT B2 ;  /* 0x0000000000027941 */ /* 0x000fea0003800200 */
.L_x_127:
        /* <DEDUP_REMOVED lines=8> */
.L_x_116:
[----:B------:R-:W-:Y:S05]  /*6d40*/  BSYNC.RELIABLE B1 ;  /* 0x0000000000017941 */ /* 0x000fea0003800100 */
.L_x_115:
[----:B------:R-:W-:-:S13]  /*6d50*/  ISETP.NE.AND P1, PT, R2, -0x1, PT ;  /* 0xffffffff0200780c */ /* 0x000fda0003f25270 */
[----:B------:R-:W-:Y:S05]  /*6d60*/  @P0 BRA P1, `(.L_x_129) ;  /* 0x0000000000140947 */ /* 0x000fea0000800000 */
[----:B------:R-:W-:Y:S05]  /*6d70*/  BREAK.RELIABLE B0 ;  /* 0x0000000000007942 */ /* 0x000fea0003800100 */
[----:B------:R-:W-:Y:S05]  /*6d80*/  BRA `(.L_x_11) ;  /* 0x0000000000c87947 */ /* 0x000fea0003800000 */
.L_x_109:
[----:B------:R-:W-:-:S13]  /*6d90*/  ISETP.NE.AND P0, PT, R2, -0x1, PT ;  /* 0xffffffff0200780c */ /* 0x000fda0003f05270 */
[----:B------:R-:W-:Y:S05]  /*6da0*/  @!P0 BREAK.RELIABLE B0 ;  /* 0x0000000000008942 */ /* 0x000fea0003800100 */
[----:B------:R-:W-:Y:S05]  /*6db0*/  @!P0 BRA `(.L_x_11) ;  /* 0x0000000000bc8947 */ /* 0x000fea0003800000 */
.L_x_129:
[----:B------:R-:W-:Y:S05]  /*6dc0*/  BSYNC.RELIABLE B0 ;  /* 0x0000000000007941 */ /* 0x000fea0003800100 */
.L_x_108:
[----:B------:R-:W5:Y:S01]  /*6dd0*/  LDC R8, c[0x0][0x2f8] ;  /* 0x0000be00ff087b82 */ /* 0x000f620000000800 */
[C---:B--2---:R-:W-:Y:S01]  /*6de0*/  R2UR UR4, R46.reuse ;  /* 0x000000002e0472ca */ /* 0x044fe200000e0000 */
[----:B------:R-:W-:Y:S01]  /*6df0*/  IMAD.WIDE R4, R3, 0x4, R38 ;  /* 0x0000000403047825 */ /* 0x000fe200078e0226 */
[C---:B------:R-:W-:Y:S02]  /*6e00*/  R2UR UR5, R47.reuse ;  /* 0x000000002f0572ca */ /* 0x040fe400000e0000 */
[C---:B------:R-:W-:Y:S02]  /*6e10*/  R2UR UR6, R46.reuse ;  /* 0x000000002e0672ca */ /* 0x040fe400000e0000 */
[C---:B------:R-:W-:Y:S02]  /*6e20*/  R2UR UR7, R47.reuse ;  /* 0x000000002f0772ca */ /* 0x040fe400000e0000 */
[----:B------:R-:W-:Y:S02]  /*6e30*/  R2UR UR8, R46 ;  /* 0x000000002e0872ca */ /* 0x000fe400000e0000 */
[----:B------:R-:W-:-:S02]  /*6e40*/  R2UR UR9, R47 ;  /* 0x000000002f0972ca */ /* 0x000fc400000e0000 */
[----:B------:R-:W-:-:S03]  /*6e50*/  IADD3 R6, P0, PT, R2, R29, RZ ;  /* 0x0000001d02067210 */ /* 0x000fc60007f1e0ff */
[----:B------:R2:W-:Y:S01]  /*6e60*/  ST.E desc[UR4][R4.64], R2 ;  /* 0x0000000204007985 */ /* 0x0005e2000c101904 */
[----:B------:R-:W-:-:S03]  /*6e70*/  LEA.HI.X.SX32 R7, R2, R27, 0x1, P0 ;  /* 0x0000001b02077211 */ /* 0x000fc600000f0eff */
[----:B------:R-:W3:Y:S01]  /*6e80*/  LDG.E.U8 R36, desc[UR6][R36.64] ;  /* 0x0000000624247981 */ /* 0x000ee2000c1e1100 */
[----:B-----5:R-:W-:-:S03]  /*6e90*/  IMAD.IADD R3, R25, 0x1, -R8 ;  /* 0x0000000119037824 */ /* 0x020fc600078e0a08 */
[----:B------:R-:W3:Y:S04]  /*6ea0*/  LDG.E.U8 R7, desc[UR8][R6.64] ;  /* 0x0000000806077981 */ /* 0x000ee8000c1e1100 */
[----:B------:R-:W5:Y:S02]  /*6eb0*/  LDL R0, [R3] ;  /* 0x0000000003007983 */ /* 0x000f640000100800 */
[----:B-----5:R-:W-:-:S05]  /*6ec0*/  VIADD R0, R0, 0x1 ;  /* 0x0000000100007836 */ /* 0x020fca0000000000 */
[----:B------:R2:W-:Y:S01]  /*6ed0*/  STL [R3], R0 ;  /* 0x0000000003007387 */ /* 0x0005e20000100800 */
[----:B---3--:R-:W-:-:S13]  /*6ee0*/  ISETP.NE.AND P0, PT, R36, R7, PT ;  /* 0x000000072400720c */ /* 0x008fda0003f05270 */
[----:B--2---:R-:W-:Y:S05]  /*6ef0*/  @P0 BRA `(.L_x_11) ;  /* 0x00000000006c0947 */ /* 0x004fea0003800000 */
        /* <DEDUP_REMOVED lines=26> */
[----:B01--4-:R-:W-:Y:S05]  /*70a0*/  CALL.REL.NOINC `($_Z17encontrar_caminosPciiii$_Z13buscar_caminoPciiPiS0_S0_S0_ii) ;  /* 0xffffff9c00347944 */ /* 0x013fea0003c3ffff */
.L_x_11:
[----:B------:R-:W-:Y:S05]  /*70b0*/  BSYNC.RECONVERGENT B7 ;  /* 0x0000000000077941 */ /* 0x000fea0003800200 */
.L_x_10:
[----:B------:R-:W1:Y:S01]  /*70c0*/  LDL R20, [R1+0x1c] ;  /* 0x00001c0001147983 */ /* 0x000e620000100800 */
[----:B------:R2:W-:Y:S05]  /*70d0*/  BMOV.32 B6, R30 ;  /* 0x0000001e06007356 */ /* 0x0005ea0000000000 */
[----:B------:R-:W1:Y:S01]  /*70e0*/  LDL R21, [R1+0x20] ;  /* 0x0000200001157983 */ /* 0x000e620000100800 */
[----:B------:R2:W-:Y:S05]  /*70f0*/  BMOV.32 B7, R31 ;  /* 0x0000001f07007356 */ /* 0x0005ea0000000000 */
[----:B------:R-:W1:Y:S04]  /*7100*/  LDL R2, [R1+0x8] ;  /* 0x0000080001027983 */ /* 0x000e680000100800 */
[----:B-----5:R-:W1:Y:S04]  /*7110*/  LDL R16, [R1+0xc] ;  /* 0x00000c0001107983 */ /* 0x020e680000100800 */
[----:B------:R-:W1:Y:S04]  /*7120*/  LDL R17, [R1+0x10] ;  /* 0x0000100001117983 */ /* 0x000e680000100800 */
[----:B------:R-:W1:Y:S04]  /*7130*/  LDL R18, [R1+0x14] ;  /* 0x0000140001127983 */ /* 0x000e680000100800 */
[----:B0--34-:R-:W1:Y:S04]  /*7140*/  LDL R19, [R1+0x18] ;  /* 0x0000180001137983 */ /* 0x019e680000100800 */
[----:B------:R-:W1:Y:S04]  /*7150*/  LDL R22, [R1+0x24] ;  /* 0x0000240001167983 */ /* 0x000e680000100800 */
[----:B------:R-:W1:Y:S04]  /*7160*/  LDL R23, [R1+0x28] ;  /* 0x0000280001177983 */ /* 0x000e680000100800 */
[----:B------:R-:W1:Y:S04]  /*7170*/  LDL R24, [R1+0x2c] ;  /* 0x00002c0001187983 */ /* 0x000e680000100800 */
[----:B------:R-:W1:Y:S04]  /*7180*/  LDL R25, [R1+0x30] ;  /* 0x0000300001197983 */ /* 0x000e680000100800 */
[----:B------:R-:W1:Y:S04]  /*7190*/  LDL R26, [R1+0x34] ;  /* 0x00003400011a7983 */ /* 0x000e680000100800 */
[----:B------:R-:W1:Y:S04]  /*71a0*/  LDL R27, [R1+0x38] ;  /* 0x00003800011b7983 */ /* 0x000e680000100800 */
[----:B------:R-:W1:Y:S04]  /*71b0*/  LDL R28, [R1+0x3c] ;  /* 0x00003c00011c7983 */ /* 0x000e680000100800 */
[----:B------:R-:W1:Y:S04]  /*71c0*/  LDL R29, [R1+0x40] ;  /* 0x00004000011d7983 */ /* 0x000e680000100800 */
[----:B--2---:R-:W1:Y:S04]  /*71d0*/  LDL R30, [R1+0x44] ;  /* 0x00004400011e7983 */ /* 0x004e680000100800 */
        /* <DEDUP_REMOVED lines=8> */
[----:B------:R0:W1:Y:S02]  /*7260*/  LDL R47, [R1+0x68] ;  /* 0x00006800012f7983 */ /* 0x0000640000100800 */
[----:B0-----:R-:W-:Y:S01]  /*7270*/  VIADD R1, R1, 0x70 ;  /* 0x0000007001017836 */ /* 0x001fe20000000000 */
[----:B-1----:R-:W-:Y:S06]  /*7280*/  RET.REL.NODEC R20 `(_Z17encontrar_caminosPciiii) ;  /* 0xffffff8c145c7950 */ /* 0x002fec0003c3ffff */
.L_x_130:
[----:B------:R-:W-:-:S00]  /*7290*/  BRA `(.L_x_130) ;  /* 0xfffffffc00fc7947 */ /* 0x000fc0000383ffff */
[----:B------:R-:W-:-:S00]  /*72a0*/  NOP ;  /* 0x0000000000007918 */ /* 0x000fc00000000000 */
        /* <DEDUP_REMOVED lines=13> */
.L_x_131:


//--------------------- .nv.shared.reserved.0     --------------------------
	.section	.nv.shared.reserved.0,"aw",@nobits
	.weak		__nv_reservedSMEM_offset_0_alias
	.size		__nv_reservedSMEM_offset_0_alias, 0, 64
	.other		__nv_reservedSMEM_offset_0_alias,@"STO_CUDA_RESERVED_SHARED STV_DEFAULT"
__nv_reservedSMEM_offset_0_alias:
	.zero		0
	.zero		64


//--------------------- .nv.constant0._Z17encontrar_caminosPciiii --------------------------
	.section	.nv.constant0._Z17encontrar_caminosPciiii,"a",@progbits
	.sectionflags	@""
	.align	4
.nv.constant0._Z17encontrar_caminosPciiii:
	.zero		920


//--------------------- SYMBOLS --------------------------

	.type		.nv.reservedSmem.offset0,@object
	.size		.nv.reservedSmem.offset0,0x4
	.type		malloc,@function
	.type		free,@function
